//
// Generated by NVIDIA NVVM Compiler
//
// Compiler Build ID: CL-36424714
// Cuda compilation tools, release 13.0, V13.0.88
// Based on NVVM 20.0.0
//

.version 9.0
.target sm_100
.address_size 64

	// .globl	eigenValsBatchKernel
.func  (.param .align 16 .b8 func_retval0[16]) __internal_trig_reduction_slowpathd
(
	.param .b64 __internal_trig_reduction_slowpathd_param_0
)
;
.global .align 8 .b8 __cudart_i2opi_d[144] = {8, 93, 141, 31, 177, 95, 251, 107, 234, 146, 82, 138, 247, 57, 7, 61, 123, 241, 229, 235, 199, 186, 39, 117, 45, 234, 95, 158, 102, 63, 70, 79, 183, 9, 203, 39, 207, 126, 54, 109, 31, 109, 10, 90, 139, 17, 47, 239, 15, 152, 5, 222, 255, 151, 248, 31, 59, 40, 249, 189, 139, 95, 132, 156, 244, 57, 83, 131, 57, 214, 145, 57, 65, 126, 95, 180, 38, 112, 156, 233, 132, 68, 187, 46, 245, 53, 130, 232, 62, 167, 41, 177, 28, 235, 29, 254, 28, 146, 209, 9, 234, 46, 73, 6, 224, 210, 77, 66, 58, 110, 36, 183, 97, 197, 187, 222, 171, 99, 81, 254, 65, 144, 67, 60, 153, 149, 98, 219, 192, 221, 52, 245, 209, 87, 39, 252, 41, 21, 68, 78, 110, 131, 249, 162};
.global .align 16 .b8 __cudart_sin_cos_coeffs[128] = {70, 210, 176, 44, 241, 229, 90, 190, 146, 227, 172, 105, 227, 29, 199, 62, 161, 98, 219, 25, 160, 1, 42, 191, 24, 8, 17, 17, 17, 17, 129, 63, 84, 85, 85, 85, 85, 85, 197, 191, 0, 0, 0, 0, 0, 0, 0, 0, 0, 0, 0, 0, 0, 0, 0, 0, 100, 129, 253, 32, 131, 255, 168, 189, 40, 133, 239, 193, 167, 238, 33, 62, 217, 230, 6, 142, 79, 126, 146, 190, 233, 188, 221, 25, 160, 1, 250, 62, 71, 93, 193, 22, 108, 193, 86, 191, 81, 85, 85, 85, 85, 85, 165, 63, 0, 0, 0, 0, 0, 0, 224, 191, 0, 0, 0, 0, 0, 0, 240, 63};

.visible .entry eigenValsBatchKernel(
	.param .u32 eigenValsBatchKernel_param_0,
	.param .u64 .ptr .align 1 eigenValsBatchKernel_param_1,
	.param .u32 eigenValsBatchKernel_param_2,
	.param .u64 .ptr .align 1 eigenValsBatchKernel_param_3,
	.param .u32 eigenValsBatchKernel_param_4,
	.param .u64 .ptr .align 1 eigenValsBatchKernel_param_5,
	.param .u32 eigenValsBatchKernel_param_6,
	.param .u64 .ptr .align 1 eigenValsBatchKernel_param_7,
	.param .u32 eigenValsBatchKernel_param_8,
	.param .u64 .ptr .align 1 eigenValsBatchKernel_param_9,
	.param .u32 eigenValsBatchKernel_param_10,
	.param .u64 .ptr .align 1 eigenValsBatchKernel_param_11,
	.param .u32 eigenValsBatchKernel_param_12,
	.param .u32 eigenValsBatchKernel_param_13,
	.param .u64 .ptr .align 1 eigenValsBatchKernel_param_14,
	.param .u32 eigenValsBatchKernel_param_15,
	.param .u32 eigenValsBatchKernel_param_16,
	.param .f32 eigenValsBatchKernel_param_17,
	.param .u32 eigenValsBatchKernel_param_18
)
{
	.reg .pred 	%p<23>;
	.reg .b32 	%r<70>;
	.reg .b32 	%f<94>;
	.reg .b64 	%rd<47>;
	.reg .b64 	%fd<111>;

	ld.param.u32 	%r27, [eigenValsBatchKernel_param_0];
	ld.param.u32 	%r17, [eigenValsBatchKernel_param_2];
	ld.param.u32 	%r18, [eigenValsBatchKernel_param_4];
	ld.param.u64 	%rd4, [eigenValsBatchKernel_param_5];
	ld.param.u32 	%r19, [eigenValsBatchKernel_param_6];
	ld.param.u32 	%r20, [eigenValsBatchKernel_param_8];
	ld.param.u64 	%rd6, [eigenValsBatchKernel_param_9];
	ld.param.u32 	%r21, [eigenValsBatchKernel_param_10];
	ld.param.u64 	%rd7, [eigenValsBatchKernel_param_11];
	ld.param.u32 	%r22, [eigenValsBatchKernel_param_12];
	ld.param.u32 	%r23, [eigenValsBatchKernel_param_13];
	ld.param.u64 	%rd8, [eigenValsBatchKernel_param_14];
	ld.param.u32 	%r24, [eigenValsBatchKernel_param_15];
	ld.param.u32 	%r25, [eigenValsBatchKernel_param_16];
	ld.param.f32 	%f21, [eigenValsBatchKernel_param_17];
	ld.param.u32 	%r26, [eigenValsBatchKernel_param_18];
	mov.u32 	%r28, %ctaid.x;
	mov.u32 	%r29, %ntid.x;
	mov.u32 	%r30, %tid.x;
	mad.lo.s32 	%r1, %r28, %r29, %r30;
	div.s32 	%r31, %r27, %r26;
	div.s32 	%r32, %r31, %r26;
	setp.ge.s32 	%p1, %r1, %r32;
	@%p1 bra 	$L__BB0_29;
	ld.param.u64 	%rd46, [eigenValsBatchKernel_param_7];
	ld.param.u64 	%rd45, [eigenValsBatchKernel_param_3];
	ld.param.u64 	%rd44, [eigenValsBatchKernel_param_1];
	cvta.to.global.u64 	%rd9, %rd44;
	cvta.to.global.u64 	%rd10, %rd45;
	cvta.to.global.u64 	%rd11, %rd4;
	cvta.to.global.u64 	%rd12, %rd46;
	cvta.to.global.u64 	%rd13, %rd6;
	cvta.to.global.u64 	%rd14, %rd7;
	cvta.to.global.u64 	%rd15, %rd8;
	div.s32 	%r33, %r1, %r23;
	mul.lo.s32 	%r34, %r33, %r26;
	div.s32 	%r35, %r23, %r26;
	rem.s32 	%r36, %r1, %r35;
	mul.lo.s32 	%r37, %r36, %r26;
	mad.lo.s32 	%r38, %r34, %r17, %r37;
	mul.wide.s32 	%rd16, %r38, 4;
	add.s64 	%rd17, %rd9, %rd16;
	ld.global.f32 	%f22, [%rd17];
	mad.lo.s32 	%r39, %r34, %r18, %r37;
	mul.wide.s32 	%rd18, %r39, 4;
	add.s64 	%rd19, %rd10, %rd18;
	ld.global.f32 	%f23, [%rd19];
	mad.lo.s32 	%r40, %r34, %r19, %r37;
	mul.wide.s32 	%rd20, %r40, 4;
	add.s64 	%rd21, %rd11, %rd20;
	ld.global.f32 	%f24, [%rd21];
	mad.lo.s32 	%r41, %r34, %r20, %r37;
	mul.wide.s32 	%rd22, %r41, 4;
	add.s64 	%rd23, %rd12, %rd22;
	ld.global.f32 	%f25, [%rd23];
	mad.lo.s32 	%r42, %r34, %r21, %r37;
	mul.wide.s32 	%rd24, %r42, 4;
	add.s64 	%rd25, %rd13, %rd24;
	ld.global.f32 	%f26, [%rd25];
	mad.lo.s32 	%r43, %r34, %r22, %r37;
	mul.wide.s32 	%rd26, %r43, 4;
	add.s64 	%rd27, %rd14, %rd26;
	ld.global.f32 	%f27, [%rd27];
	mul.lo.s32 	%r44, %r1, 3;
	div.s32 	%r45, %r44, %r25;
	mul.lo.s32 	%r46, %r45, %r24;
	cvt.s64.s32 	%rd28, %r46;
	mul.lo.s32 	%r47, %r45, %r25;
	sub.s32 	%r48, %r44, %r47;
	cvt.s64.s32 	%rd29, %r48;
	add.s64 	%rd30, %rd28, %rd29;
	shl.b64 	%rd31, %rd30, 2;
	add.s64 	%rd1, %rd15, %rd31;
	add.f32 	%f28, %f22, %f25;
	add.f32 	%f1, %f28, %f27;
	mul.f32 	%f29, %f25, %f27;
	mul.f32 	%f30, %f26, %f26;
	sub.f32 	%f31, %f29, %f30;
	fma.rn.f32 	%f32, %f22, %f27, %f31;
	mul.f32 	%f33, %f24, %f24;
	sub.f32 	%f34, %f32, %f33;
	fma.rn.f32 	%f35, %f22, %f25, %f34;
	mul.f32 	%f36, %f23, %f23;
	sub.f32 	%f37, %f35, %f36;
	mul.f32 	%f38, %f22, %f31;
	mul.f32 	%f39, %f23, %f27;
	mul.f32 	%f40, %f24, %f26;
	sub.f32 	%f41, %f39, %f40;
	mul.f32 	%f42, %f23, %f41;
	sub.f32 	%f43, %f38, %f42;
	mul.f32 	%f44, %f23, %f26;
	mul.f32 	%f45, %f24, %f25;
	sub.f32 	%f46, %f44, %f45;
	fma.rn.f32 	%f47, %f24, %f46, %f43;
	mul.f32 	%f48, %f37, 0f40400000;
	mul.f32 	%f49, %f1, %f1;
	sub.f32 	%f50, %f48, %f49;
	div.rn.f32 	%f2, %f50, 0f41100000;
	mul.f32 	%f51, %f1, 0fC0000000;
	mul.f32 	%f52, %f51, %f1;
	mul.f32 	%f53, %f1, 0f41100000;
	mul.f32 	%f54, %f1, %f52;
	fma.rn.f32 	%f55, %f53, %f37, %f54;
	fma.rn.f32 	%f3, %f47, 0fC1D80000, %f55;
	neg.f32 	%f56, %f21;
	setp.leu.f32 	%p2, %f2, %f56;
	@%p2 bra 	$L__BB0_3;
	div.rn.f32 	%f88, %f1, 0f40400000;
	st.global.f32 	[%rd1+8], %f88;
	st.global.f32 	[%rd1+4], %f88;
	st.global.f32 	[%rd1], %f88;
	mov.f32 	%f89, %f88;
	mov.f32 	%f90, %f88;
	bra.uni 	$L__BB0_23;
$L__BB0_3:
	div.rn.f32 	%f57, %f3, 0f41D80000;
	neg.f32 	%f58, %f2;
	sqrt.rn.f32 	%f59, %f58;
	add.f32 	%f5, %f59, %f59;
	div.rn.f32 	%f6, %f1, 0f40400000;
	mul.f32 	%f60, %f2, %f5;
	div.rn.f32 	%f7, %f57, %f60;
	cvt.f64.f32 	%fd1, %f7;
	setp.leu.f64 	%p3, %fd1, 0d3FEFFFFFFFF24190;
	@%p3 bra 	$L__BB0_5;
	add.f32 	%f90, %f6, %f5;
	st.global.f32 	[%rd1], %f90;
	fma.rn.f32 	%f88, %f5, 0fBF000000, %f6;
	st.global.f32 	[%rd1+4], %f88;
	st.global.f32 	[%rd1+8], %f88;
	mov.f32 	%f89, %f88;
	bra.uni 	$L__BB0_23;
$L__BB0_5:
	setp.geu.f64 	%p4, %fd1, 0dBFEFFFFFFFF24190;
	@%p4 bra 	$L__BB0_7;
	sub.f32 	%f90, %f6, %f5;
	st.global.f32 	[%rd1], %f90;
	fma.rn.f32 	%f88, %f5, 0f3F000000, %f6;
	st.global.f32 	[%rd1+4], %f88;
	st.global.f32 	[%rd1+8], %f88;
	mov.f32 	%f89, %f88;
	bra.uni 	$L__BB0_23;
$L__BB0_7:
	abs.f32 	%f61, %f7;
	fma.rn.f32 	%f62, %f61, 0fBF000000, 0f3F000000;
	rsqrt.approx.ftz.f32 	%f63, %f62;
	mul.f32 	%f64, %f62, %f63;
	mul.f32 	%f65, %f63, 0fBF000000;
	fma.rn.f32 	%f66, %f64, %f65, 0f3F000000;
	fma.rn.f32 	%f67, %f64, %f66, %f64;
	setp.eq.f32 	%p5, %f61, 0f3F800000;
	selp.f32 	%f68, 0f00000000, %f67, %p5;
	setp.gt.f32 	%p6, %f61, 0f3F0F5C29;
	selp.f32 	%f69, %f68, %f61, %p6;
	copysign.f32 	%f70, %f7, %f69;
	mul.f32 	%f71, %f70, %f70;
	fma.rn.f32 	%f72, %f71, 0f3D10ECEF, 0f3C8B1ABB;
	fma.rn.f32 	%f73, %f72, %f71, 0f3CFC028C;
	fma.rn.f32 	%f74, %f73, %f71, 0f3D372139;
	fma.rn.f32 	%f75, %f74, %f71, 0f3D9993DB;
	fma.rn.f32 	%f76, %f75, %f71, 0f3E2AAAC6;
	mul.f32 	%f77, %f71, %f76;
	fma.rn.f32 	%f78, %f77, %f70, %f70;
	neg.f32 	%f79, %f78;
	selp.f32 	%f80, %f78, %f79, %p6;
	fma.rn.f32 	%f81, 0f3F6EE581, 0f3FD774EB, %f80;
	setp.gt.f32 	%p7, %f7, 0f3F0F5C29;
	selp.f32 	%f82, %f78, %f81, %p7;
	add.f32 	%f83, %f82, %f82;
	selp.f32 	%f84, %f83, %f82, %p6;
	cvt.f64.f32 	%fd2, %f84;
	add.f64 	%fd24, %fd2, 0d0000000000000000;
	div.rn.f64 	%fd3, %fd24, 0d4008000000000000;
	abs.f64 	%fd4, %fd3;
	setp.neu.f64 	%p8, %fd4, 0d7FF0000000000000;
	@%p8 bra 	$L__BB0_9;
	mov.f64 	%fd30, 0d0000000000000000;
	mul.rn.f64 	%fd106, %fd3, %fd30;
	mov.b32 	%r65, 1;
	bra.uni 	$L__BB0_12;
$L__BB0_9:
	mul.f64 	%fd25, %fd3, 0d3FE45F306DC9C883;
	cvt.rni.s32.f64 	%r64, %fd25;
	cvt.rn.f64.s32 	%fd26, %r64;
	fma.rn.f64 	%fd27, %fd26, 0dBFF921FB54442D18, %fd3;
	fma.rn.f64 	%fd28, %fd26, 0dBC91A62633145C00, %fd27;
	fma.rn.f64 	%fd106, %fd26, 0dB97B839A252049C0, %fd28;
	setp.ltu.f64 	%p9, %fd4, 0d41E0000000000000;
	@%p9 bra 	$L__BB0_11;
	{ // callseq 0, 0
	.param .b64 param0;
	st.param.f64 	[param0], %fd3;
	.param .align 16 .b8 retval0[16];
	call.uni (retval0), 
	__internal_trig_reduction_slowpathd, 
	(
	param0
	);
	ld.param.f64 	%fd106, [retval0];
	ld.param.b32 	%r64, [retval0+8];
	} // callseq 0
$L__BB0_11:
	add.s32 	%r65, %r64, 1;
$L__BB0_12:
	shl.b32 	%r51, %r65, 6;
	cvt.u64.u32 	%rd32, %r51;
	and.b64  	%rd33, %rd32, 64;
	mov.u64 	%rd34, __cudart_sin_cos_coeffs;
	add.s64 	%rd35, %rd34, %rd33;
	mul.rn.f64 	%fd31, %fd106, %fd106;
	and.b32  	%r52, %r65, 1;
	setp.eq.b32 	%p10, %r52, 1;
	selp.f64 	%fd32, 0dBDA8FF8320FD8164, 0d3DE5DB65F9785EBA, %p10;
	ld.global.nc.v2.f64 	{%fd33, %fd34}, [%rd35];
	fma.rn.f64 	%fd35, %fd32, %fd31, %fd33;
	fma.rn.f64 	%fd36, %fd35, %fd31, %fd34;
	ld.global.nc.v2.f64 	{%fd37, %fd38}, [%rd35+16];
	fma.rn.f64 	%fd39, %fd36, %fd31, %fd37;
	fma.rn.f64 	%fd40, %fd39, %fd31, %fd38;
	ld.global.nc.v2.f64 	{%fd41, %fd42}, [%rd35+32];
	fma.rn.f64 	%fd43, %fd40, %fd31, %fd41;
	fma.rn.f64 	%fd44, %fd43, %fd31, %fd42;
	fma.rn.f64 	%fd45, %fd44, %fd106, %fd106;
	fma.rn.f64 	%fd46, %fd44, %fd31, 0d3FF0000000000000;
	selp.f64 	%fd47, %fd46, %fd45, %p10;
	and.b32  	%r53, %r65, 2;
	setp.eq.s32 	%p11, %r53, 0;
	mov.f64 	%fd48, 0d0000000000000000;
	sub.f64 	%fd49, %fd48, %fd47;
	selp.f64 	%fd50, %fd47, %fd49, %p11;
	cvt.rn.f32.f64 	%f85, %fd50;
	fma.rn.f32 	%f90, %f5, %f85, %f6;
	st.global.f32 	[%rd1], %f90;
	add.f64 	%fd51, %fd2, 0d401921FB54442D18;
	div.rn.f64 	%fd10, %fd51, 0d4008000000000000;
	abs.f64 	%fd11, %fd10;
	setp.eq.f64 	%p12, %fd11, 0d7FF0000000000000;
	@%p12 bra 	$L__BB0_16;
	mul.f64 	%fd52, %fd10, 0d3FE45F306DC9C883;
	cvt.rni.s32.f64 	%r66, %fd52;
	cvt.rn.f64.s32 	%fd53, %r66;
	fma.rn.f64 	%fd54, %fd53, 0dBFF921FB54442D18, %fd10;
	fma.rn.f64 	%fd55, %fd53, 0dBC91A62633145C00, %fd54;
	fma.rn.f64 	%fd108, %fd53, 0dB97B839A252049C0, %fd55;
	setp.ltu.f64 	%p13, %fd11, 0d41E0000000000000;
	@%p13 bra 	$L__BB0_15;
	{ // callseq 1, 0
	.param .b64 param0;
	st.param.f64 	[param0], %fd10;
	.param .align 16 .b8 retval0[16];
	call.uni (retval0), 
	__internal_trig_reduction_slowpathd, 
	(
	param0
	);
	ld.param.f64 	%fd108, [retval0];
	ld.param.b32 	%r66, [retval0+8];
	} // callseq 1
$L__BB0_15:
	add.s32 	%r67, %r66, 1;
	bra.uni 	$L__BB0_17;
$L__BB0_16:
	mov.f64 	%fd57, 0d0000000000000000;
	mul.rn.f64 	%fd108, %fd10, %fd57;
	mov.b32 	%r67, 1;
$L__BB0_17:
	shl.b32 	%r56, %r67, 6;
	cvt.u64.u32 	%rd36, %r56;
	and.b64  	%rd37, %rd36, 64;
	add.s64 	%rd39, %rd34, %rd37;
	mul.rn.f64 	%fd58, %fd108, %fd108;
	and.b32  	%r57, %r67, 1;
	setp.eq.b32 	%p14, %r57, 1;
	selp.f64 	%fd59, 0dBDA8FF8320FD8164, 0d3DE5DB65F9785EBA, %p14;
	ld.global.nc.v2.f64 	{%fd60, %fd61}, [%rd39];
	fma.rn.f64 	%fd62, %fd59, %fd58, %fd60;
	fma.rn.f64 	%fd63, %fd62, %fd58, %fd61;
	ld.global.nc.v2.f64 	{%fd64, %fd65}, [%rd39+16];
	fma.rn.f64 	%fd66, %fd63, %fd58, %fd64;
	fma.rn.f64 	%fd67, %fd66, %fd58, %fd65;
	ld.global.nc.v2.f64 	{%fd68, %fd69}, [%rd39+32];
	fma.rn.f64 	%fd70, %fd67, %fd58, %fd68;
	fma.rn.f64 	%fd71, %fd70, %fd58, %fd69;
	fma.rn.f64 	%fd72, %fd71, %fd108, %fd108;
	fma.rn.f64 	%fd73, %fd71, %fd58, 0d3FF0000000000000;
	selp.f64 	%fd74, %fd73, %fd72, %p14;
	and.b32  	%r58, %r67, 2;
	setp.eq.s32 	%p15, %r58, 0;
	mov.f64 	%fd75, 0d0000000000000000;
	sub.f64 	%fd76, %fd75, %fd74;
	selp.f64 	%fd77, %fd74, %fd76, %p15;
	cvt.rn.f32.f64 	%f86, %fd77;
	fma.rn.f32 	%f89, %f5, %f86, %f6;
	st.global.f32 	[%rd1+4], %f89;
	add.f64 	%fd78, %fd2, 0d402921FB54442D18;
	div.rn.f64 	%fd17, %fd78, 0d4008000000000000;
	abs.f64 	%fd18, %fd17;
	setp.eq.f64 	%p16, %fd18, 0d7FF0000000000000;
	@%p16 bra 	$L__BB0_21;
	mul.f64 	%fd79, %fd17, 0d3FE45F306DC9C883;
	cvt.rni.s32.f64 	%r68, %fd79;
	cvt.rn.f64.s32 	%fd80, %r68;
	fma.rn.f64 	%fd81, %fd80, 0dBFF921FB54442D18, %fd17;
	fma.rn.f64 	%fd82, %fd80, 0dBC91A62633145C00, %fd81;
	fma.rn.f64 	%fd110, %fd80, 0dB97B839A252049C0, %fd82;
	setp.ltu.f64 	%p17, %fd18, 0d41E0000000000000;
	@%p17 bra 	$L__BB0_20;
	{ // callseq 2, 0
	.param .b64 param0;
	st.param.f64 	[param0], %fd17;
	.param .align 16 .b8 retval0[16];
	call.uni (retval0), 
	__internal_trig_reduction_slowpathd, 
	(
	param0
	);
	ld.param.f64 	%fd110, [retval0];
	ld.param.b32 	%r68, [retval0+8];
	} // callseq 2
$L__BB0_20:
	add.s32 	%r69, %r68, 1;
	bra.uni 	$L__BB0_22;
$L__BB0_21:
	mov.f64 	%fd84, 0d0000000000000000;
	mul.rn.f64 	%fd110, %fd17, %fd84;
	mov.b32 	%r69, 1;
$L__BB0_22:
	shl.b32 	%r61, %r69, 6;
	cvt.u64.u32 	%rd40, %r61;
	and.b64  	%rd41, %rd40, 64;
	add.s64 	%rd43, %rd34, %rd41;
	mul.rn.f64 	%fd85, %fd110, %fd110;
	and.b32  	%r62, %r69, 1;
	setp.eq.b32 	%p18, %r62, 1;
	selp.f64 	%fd86, 0dBDA8FF8320FD8164, 0d3DE5DB65F9785EBA, %p18;
	ld.global.nc.v2.f64 	{%fd87, %fd88}, [%rd43];
	fma.rn.f64 	%fd89, %fd86, %fd85, %fd87;
	fma.rn.f64 	%fd90, %fd89, %fd85, %fd88;
	ld.global.nc.v2.f64 	{%fd91, %fd92}, [%rd43+16];
	fma.rn.f64 	%fd93, %fd90, %fd85, %fd91;
	fma.rn.f64 	%fd94, %fd93, %fd85, %fd92;
	ld.global.nc.v2.f64 	{%fd95, %fd96}, [%rd43+32];
	fma.rn.f64 	%fd97, %fd94, %fd85, %fd95;
	fma.rn.f64 	%fd98, %fd97, %fd85, %fd96;
	fma.rn.f64 	%fd99, %fd98, %fd110, %fd110;
	fma.rn.f64 	%fd100, %fd98, %fd85, 0d3FF0000000000000;
	selp.f64 	%fd101, %fd100, %fd99, %p18;
	and.b32  	%r63, %r69, 2;
	setp.eq.s32 	%p19, %r63, 0;
	mov.f64 	%fd102, 0d0000000000000000;
	sub.f64 	%fd103, %fd102, %fd101;
	selp.f64 	%fd104, %fd101, %fd103, %p19;
	cvt.rn.f32.f64 	%f87, %fd104;
	fma.rn.f32 	%f88, %f5, %f87, %f6;
	st.global.f32 	[%rd1+8], %f88;
$L__BB0_23:
	setp.geu.f32 	%p20, %f90, %f89;
	mov.f32 	%f91, %f89;
	@%p20 bra 	$L__BB0_25;
	st.global.f32 	[%rd1], %f89;
	st.global.f32 	[%rd1+4], %f90;
	mov.f32 	%f91, %f90;
	mov.f32 	%f90, %f89;
$L__BB0_25:
	setp.geu.f32 	%p21, %f90, %f88;
	@%p21 bra 	$L__BB0_27;
	st.global.f32 	[%rd1], %f88;
	st.global.f32 	[%rd1+8], %f90;
	mov.f32 	%f88, %f90;
$L__BB0_27:
	setp.geu.f32 	%p22, %f91, %f88;
	@%p22 bra 	$L__BB0_29;
	st.global.f32 	[%rd1+4], %f88;
	st.global.f32 	[%rd1+8], %f91;
$L__BB0_29:
	ret;

}
.func  (.param .align 16 .b8 func_retval0[16]) __internal_trig_reduction_slowpathd(
	.param .b64 __internal_trig_reduction_slowpathd_param_0
)
{
	.local .align 8 .b8 	__local_depot1[40];
	.reg .b64 	%SP;
	.reg .b64 	%SPL;
	.reg .pred 	%p<10>;
	.reg .b32 	%r<47>;
	.reg .b64 	%rd<74>;
	.reg .b64 	%fd<5>;

	mov.u64 	%SPL, __local_depot1;
	ld.param.f64 	%fd4, [__internal_trig_reduction_slowpathd_param_0];
	add.u64 	%rd1, %SPL, 0;
	{
	.reg .b32 %temp; 
	mov.b64 	{%temp, %r1}, %fd4;
	}
	shr.u32 	%r2, %r1, 20;
	and.b32  	%r3, %r2, 2047;
	setp.eq.s32 	%p1, %r3, 2047;
	mov.b32 	%r46, 0;
	@%p1 bra 	$L__BB1_9;
	add.s32 	%r20, %r3, -1024;
	mov.b64 	%rd20, %fd4;
	shl.b64 	%rd2, %rd20, 11;
	shr.u32 	%r4, %r20, 6;
	sub.s32 	%r45, 15, %r4;
	sub.s32 	%r21, 19, %r4;
	setp.lt.u32 	%p2, %r20, 128;
	selp.b32 	%r6, 18, %r21, %p2;
	setp.ge.s32 	%p3, %r45, %r6;
	mov.b64 	%rd70, 0;
	@%p3 bra 	$L__BB1_4;
	add.s32 	%r23, %r6, %r4;
	neg.s32 	%r43, %r23;
	or.b64  	%rd3, %rd2, -9223372036854775808;
	mov.b64 	%rd70, 0;
	mov.b32 	%r42, 0;
	mov.u64 	%rd25, __cudart_i2opi_d;
	mov.u32 	%r44, %r45;
$L__BB1_3:
	.pragma "nounroll";
	mul.wide.s32 	%rd22, %r42, 8;
	add.s64 	%rd23, %rd1, %rd22;
	mul.wide.s32 	%rd24, %r44, 8;
	add.s64 	%rd26, %rd25, %rd24;
	ld.global.nc.u64 	%rd27, [%rd26];
	{
	.reg .u32 %r0, %r1, %r2, %r3, %alo, %ahi, %blo, %bhi, %clo, %chi;
	mov.b64 	{%alo,%ahi}, %rd27;
	mov.b64 	{%blo,%bhi}, %rd3;
	mov.b64 	{%clo,%chi}, %rd70;
	mad.lo.cc.u32 	%r0, %alo, %blo, %clo;
	madc.hi.cc.u32 	%r1, %alo, %blo, %chi;
	madc.hi.u32 	%r2, %alo, %bhi, 0;
	mad.lo.cc.u32 	%r1, %alo, %bhi, %r1;
	madc.hi.cc.u32 	%r2, %ahi, %blo, %r2;
	madc.hi.u32 	%r3, %ahi, %bhi, 0;
	mad.lo.cc.u32 	%r1, %ahi, %blo, %r1;
	madc.lo.cc.u32 	%r2, %ahi, %bhi, %r2;
	addc.u32 	%r3, %r3, 0;
	mov.b64 	%rd28, {%r0,%r1};
	mov.b64 	%rd70, {%r2,%r3};
	}
	st.local.u64 	[%rd23], %rd28;
	add.s32 	%r44, %r44, 1;
	add.s32 	%r43, %r43, 1;
	add.s32 	%r42, %r42, 1;
	setp.ne.s32 	%p4, %r43, -15;
	mov.u32 	%r45, %r6;
	@%p4 bra 	$L__BB1_3;
$L__BB1_4:
	cvt.s64.s32 	%rd29, %r45;
	cvt.u64.u32 	%rd30, %r4;
	add.s64 	%rd31, %rd30, %rd29;
	shl.b64 	%rd32, %rd31, 3;
	add.s64 	%rd33, %rd1, %rd32;
	st.local.u64 	[%rd33+-120], %rd70;
	and.b32  	%r15, %r2, 63;
	ld.local.u64 	%rd72, [%rd1+16];
	ld.local.u64 	%rd71, [%rd1+24];
	setp.eq.s32 	%p5, %r15, 0;
	@%p5 bra 	$L__BB1_6;
	shl.b64 	%rd34, %rd71, %r15;
	shr.u64 	%rd35, %rd72, 1;
	xor.b32  	%r24, %r15, 63;
	shr.u64 	%rd36, %rd35, %r24;
	or.b64  	%rd71, %rd34, %rd36;
	ld.local.u64 	%rd37, [%rd1+8];
	shl.b64 	%rd38, %rd72, %r15;
	shr.u64 	%rd39, %rd37, 1;
	shr.u64 	%rd40, %rd39, %r24;
	or.b64  	%rd72, %rd38, %rd40;
$L__BB1_6:
	and.b32  	%r25, %r1, -2147483648;
	shr.u64 	%rd41, %rd71, 62;
	cvt.u32.u64 	%r26, %rd41;
	mov.b64 	{%r27, %r28}, %rd71;
	mov.b64 	{%r29, %r30}, %rd72;
	shf.l.wrap.b32 	%r31, %r30, %r27, 2;
	shf.l.wrap.b32 	%r32, %r27, %r28, 2;
	mov.b64 	%rd42, {%r31, %r32};
	shl.b64 	%rd43, %rd72, 2;
	shr.u64 	%rd44, %rd42, 63;
	cvt.u32.u64 	%r33, %rd44;
	add.s32 	%r34, %r33, %r26;
	setp.eq.s32 	%p6, %r25, 0;
	neg.s32 	%r35, %r34;
	selp.b32 	%r46, %r34, %r35, %p6;
	setp.gt.s64 	%p7, %rd42, -1;
	mov.b64 	%rd45, 0;
	{
	.reg .u32 %r0, %r1, %r2, %r3, %a0, %a1, %a2, %a3, %b0, %b1, %b2, %b3;
	mov.b64 	{%a0,%a1}, %rd45;
	mov.b64 	{%a2,%a3}, %rd45;
	mov.b64 	{%b0,%b1}, %rd43;
	mov.b64 	{%b2,%b3}, %rd42;
	sub.cc.u32 	%r0, %a0, %b0;
	subc.cc.u32 	%r1, %a1, %b1;
	subc.cc.u32 	%r2, %a2, %b2;
	subc.u32 	%r3, %a3, %b3;
	mov.b64 	%rd46, {%r0,%r1};
	mov.b64 	%rd47, {%r2,%r3};
	}
	xor.b32  	%r36, %r25, -2147483648;
	selp.b64 	%rd73, %rd42, %rd47, %p7;
	selp.b64 	%rd14, %rd43, %rd46, %p7;
	selp.b32 	%r17, %r25, %r36, %p7;
	clz.b64 	%r37, %rd73;
	cvt.u64.u32 	%rd15, %r37;
	setp.eq.s32 	%p8, %r37, 0;
	@%p8 bra 	$L__BB1_8;
	cvt.u32.u64 	%r38, %rd15;
	and.b32  	%r39, %r38, 63;
	shl.b64 	%rd48, %rd73, %r39;
	shr.u64 	%rd49, %rd14, 1;
	not.b32 	%r40, %r38;
	and.b32  	%r41, %r40, 63;
	shr.u64 	%rd50, %rd49, %r41;
	or.b64  	%rd73, %rd48, %rd50;
$L__BB1_8:
	mov.b64 	%rd51, -3958705157555305931;
	{
	.reg .u32 %r0, %r1, %r2, %r3, %alo, %ahi, %blo, %bhi;
	mov.b64 	{%alo,%ahi}, %rd73;
	mov.b64 	{%blo,%bhi}, %rd51;
	mul.lo.u32 	%r0, %alo, %blo;
	mul.hi.u32 	%r1, %alo, %blo;
	mad.lo.cc.u32 	%r1, %alo, %bhi, %r1;
	madc.hi.u32 	%r2, %alo, %bhi, 0;
	mad.lo.cc.u32 	%r1, %ahi, %blo, %r1;
	madc.hi.cc.u32 	%r2, %ahi, %blo, %r2;
	madc.hi.u32 	%r3, %ahi, %bhi, 0;
	mad.lo.cc.u32 	%r2, %ahi, %bhi, %r2;
	addc.u32 	%r3, %r3, 0;
	mov.b64 	%rd52, {%r0,%r1};
	mov.b64 	%rd53, {%r2,%r3};
	}
	setp.gt.s64 	%p9, %rd53, 0;
	{
	.reg .u32 %r0, %r1, %r2, %r3, %a0, %a1, %a2, %a3, %b0, %b1, %b2, %b3;
	mov.b64 	{%a0,%a1}, %rd52;
	mov.b64 	{%a2,%a3}, %rd53;
	mov.b64 	{%b0,%b1}, %rd52;
	mov.b64 	{%b2,%b3}, %rd53;
	add.cc.u32 	%r0, %a0, %b0;
	addc.cc.u32 	%r1, %a1, %b1;
	addc.cc.u32 	%r2, %a2, %b2;
	addc.u32 	%r3, %a3, %b3;
	mov.b64 	%rd54, {%r0,%r1};
	mov.b64 	%rd55, {%r2,%r3};
	}
	selp.b64 	%rd56, %rd55, %rd53, %p9;
	selp.s64 	%rd57, -1, 0, %p9;
	sub.s64 	%rd58, %rd57, %rd15;
	cvt.u64.u32 	%rd59, %r17;
	shl.b64 	%rd60, %rd59, 32;
	add.s64 	%rd61, %rd56, 1;
	shr.u64 	%rd62, %rd61, 10;
	add.s64 	%rd63, %rd62, 1;
	shr.u64 	%rd64, %rd63, 1;
	shl.b64 	%rd65, %rd58, 52;
	add.s64 	%rd66, %rd65, %rd64;
	add.s64 	%rd67, %rd66, 4602678819172646912;
	or.b64  	%rd68, %rd67, %rd60;
	mov.b64 	%fd4, %rd68;
$L__BB1_9:
	st.param.f64 	[func_retval0], %fd4;
	st.param.b32 	[func_retval0+8], %r46;
	ret;

}


// ===== COMPILED SASS (sm_100) =====

	.target	sm_100

	.elftype	@"ET_EXEC"


//--------------------- .note.nv.tkinfo           --------------------------
	.section	.note.nv.tkinfo,"",@"SHT_NOTE"
	.sectionflags	@"SHF_NOTE_NV_TKINFO"
	.tkinfo
        /*0018*/ 	.word	0x00000002
        /*0030*/ 	.string	""
        /*0030*/ 	.string	"ptxas"
        /*0030*/ 	.string	"Cuda compilation tools, release 13.0, V13.0.88"
        /*0030*/ 	.string	"Build cuda_13.0.r13.0/compiler.36424714_0"
        /*0030*/ 	.string	"-arch sm_100 -m 64 "



//--------------------- .note.nv.cuinfo           --------------------------
	.section	.note.nv.cuinfo,"",@"SHT_NOTE"
	.sectionflags	@"SHF_NOTE_NV_CUINFO"
        /*0018*/ 	.short	0x0002
        /*001a*/ 	.short	0x0064
        /*001c*/ 	.short	0x0082
	.zero		2


//--------------------- .nv.info                  --------------------------
	.section	.nv.info,"",@"SHT_CUDA_INFO"
	.align	4


	//----- nvinfo : EIATTR_REGCOUNT
	.align		4
        /*0000*/ 	.byte	0x04, 0x2f
        /*0002*/ 	.short	(.L_3 - .L_2)
	.align		4
.L_2:
        /*0004*/ 	.word	index@(eigenValsBatchKernel)
        /*0008*/ 	.word	0x00000020


	//----- nvinfo : EIATTR_FRAME_SIZE
	.align		4
.L_3:
        /*000c*/ 	.byte	0x04, 0x11
        /*000e*/ 	.short	(.L_5 - .L_4)
	.align		4
.L_4:
        /*0010*/ 	.word	index@($eigenValsBatchKernel$__internal_trig_reduction_slowpathd)
        /*0014*/ 	.word	0x00000028


	//----- nvinfo : EIATTR_FRAME_SIZE
	.align		4
.L_5:
        /*0018*/ 	.byte	0x04, 0x11
        /*001a*/ 	.short	(.L_7 - .L_6)
	.align		4
.L_6:
        /*001c*/ 	.word	index@($__internal_2_$__cuda_sm3x_div_rn_noftz_f32_slowpath)
        /*0020*/ 	.word	0x00000028


	//----- nvinfo : EIATTR_FRAME_SIZE
	.align		4
.L_7:
        /*0024*/ 	.byte	0x04, 0x11
        /*0026*/ 	.short	(.L_9 - .L_8)
	.align		4
.L_8:
        /*0028*/ 	.word	index@($__internal_1_$__cuda_sm20_sqrt_rn_f32_slowpath)
        /*002c*/ 	.word	0x00000028


	//----- nvinfo : EIATTR_FRAME_SIZE
	.align		4
.L_9:
        /*0030*/ 	.byte	0x04, 0x11
        /*0032*/ 	.short	(.L_11 - .L_10)
	.align		4
.L_10:
        /*0034*/ 	.word	index@($__internal_0_$__cuda_sm20_div_rn_f64_full)
        /*0038*/ 	.word	0x00000028


	//----- nvinfo : EIATTR_FRAME_SIZE
	.align		4
.L_11:
        /*003c*/ 	.byte	0x04, 0x11
        /*003e*/ 	.short	(.L_13 - .L_12)
	.align		4
.L_12:
        /*0040*/ 	.word	index@(eigenValsBatchKernel)
        /*0044*/ 	.word	0x00000028


	//----- nvinfo : EIATTR_MIN_STACK_SIZE
	.align		4
.L_13:
        /*0048*/ 	.byte	0x04, 0x12
        /*004a*/ 	.short	(.L_15 - .L_14)
	.align		4
.L_14:
        /*004c*/ 	.word	index@(eigenValsBatchKernel)
        /*0050*/ 	.word	0x00000028
.L_15:


//--------------------- .nv.compat                --------------------------
	.section	.nv.compat,"",@"SHT_CUDA_COMPAT_INFO"
	.align	4
        /*0000*/ 	.byte	0x02, 0x09, 0x00, 0x00, 0x02, 0x02, 0x01, 0x00, 0x02, 0x05, 0x05, 0x00, 0x03, 0x07, 0x01, 0x01
        /*0010*/ 	.byte	0x02, 0x03, 0x00, 0x00, 0x02, 0x06, 0x01, 0x00, 0x04, 0x0b, 0x08, 0x00, 0x01, 0x00, 0x00, 0x00
        /*0020*/ 	.byte	0x00, 0x00, 0x00, 0x00


//--------------------- .nv.info.eigenValsBatchKernel --------------------------
	.section	.nv.info.eigenValsBatchKernel,"",@"SHT_CUDA_INFO"
	.sectionflags	@""
	.align	4


	//----- nvinfo : EIATTR_CUDA_API_VERSION
	.align		4
        /*0000*/ 	.byte	0x04, 0x37
        /*0002*/ 	.short	(.L_17 - .L_16)
.L_16:
        /*0004*/ 	.word	0x00000082


	//----- nvinfo : EIATTR_KPARAM_INFO
	.align		4
.L_17:
        /*0008*/ 	.byte	0x04, 0x17
        /*000a*/ 	.short	(.L_19 - .L_18)
.L_18:
        /*000c*/ 	.word	0x00000000
        /*0010*/ 	.short	0x0012
        /*0012*/ 	.short	0x007c
        /*0014*/ 	.byte	0x00, 0xf0, 0x11, 0x00


	//----- nvinfo : EIATTR_KPARAM_INFO
	.align		4
.L_19:
        /*0018*/ 	.byte	0x04, 0x17
        /*001a*/ 	.short	(.L_21 - .L_20)
.L_20:
        /*001c*/ 	.word	0x00000000
        /*0020*/ 	.short	0x0011
        /*0022*/ 	.short	0x0078
        /*0024*/ 	.byte	0x00, 0xf0, 0x11, 0x00


	//----- nvinfo : EIATTR_KPARAM_INFO
	.align		4
.L_21:
        /*0028*/ 	.byte	0x04, 0x17
        /*002a*/ 	.short	(.L_23 - .L_22)
.L_22:
        /*002c*/ 	.word	0x00000000
        /*0030*/ 	.short	0x0010
        /*0032*/ 	.short	0x0074
        /*0034*/ 	.byte	0x00, 0xf0, 0x11, 0x00


	//----- nvinfo : EIATTR_KPARAM_INFO
	.align		4
.L_23:
        /*0038*/ 	.byte	0x04, 0x17
        /*003a*/ 	.short	(.L_25 - .L_24)
.L_24:
        /*003c*/ 	.word	0x00000000
        /*0040*/ 	.short	0x000f
        /*0042*/ 	.short	0x0070
        /*0044*/ 	.byte	0x00, 0xf0, 0x11, 0x00


	//----- nvinfo : EIATTR_KPARAM_INFO
	.align		4
.L_25:
        /*0048*/ 	.byte	0x04, 0x17
        /*004a*/ 	.short	(.L_27 - .L_26)
.L_26:
        /*004c*/ 	.word	0x00000000
        /*0050*/ 	.short	0x000e
        /*0052*/ 	.short	0x0068
        /*0054*/ 	.byte	0x00, 0xf5, 0x21, 0x00


	//----- nvinfo : EIATTR_KPARAM_INFO
	.align		4
.L_27:
        /*0058*/ 	.byte	0x04, 0x17
        /*005a*/ 	.short	(.L_29 - .L_28)
.L_28:
        /*005c*/ 	.word	0x00000000
        /*0060*/ 	.short	0x000d
        /*0062*/ 	.short	0x0064
        /*0064*/ 	.byte	0x00, 0xf0, 0x11, 0x00


	//----- nvinfo : EIATTR_KPARAM_INFO
	.align		4
.L_29:
        /*0068*/ 	.byte	0x04, 0x17
        /*006a*/ 	.short	(.L_31 - .L_30)
.L_30:
        /*006c*/ 	.word	0x00000000
        /*0070*/ 	.short	0x000c
        /*0072*/ 	.short	0x0060
        /*0074*/ 	.byte	0x00, 0xf0, 0x11, 0x00


	//----- nvinfo : EIATTR_KPARAM_INFO
	.align		4
.L_31:
        /*0078*/ 	.byte	0x04, 0x17
        /*007a*/ 	.short	(.L_33 - .L_32)
.L_32:
        /*007c*/ 	.word	0x00000000
        /*0080*/ 	.short	0x000b
        /*0082*/ 	.short	0x0058
        /*0084*/ 	.byte	0x00, 0xf5, 0x21, 0x00


	//----- nvinfo : EIATTR_KPARAM_INFO
	.align		4
.L_33:
        /*0088*/ 	.byte	0x04, 0x17
        /*008a*/ 	.short	(.L_35 - .L_34)
.L_34:
        /*008c*/ 	.word	0x00000000
        /*0090*/ 	.short	0x000a
        /*0092*/ 	.short	0x0050
        /*0094*/ 	.byte	0x00, 0xf0, 0x11, 0x00


	//----- nvinfo : EIATTR_KPARAM_INFO
	.align		4
.L_35:
        /*0098*/ 	.byte	0x04, 0x17
        /*009a*/ 	.short	(.L_37 - .L_36)
.L_36:
        /*009c*/ 	.word	0x00000000
        /*00a0*/ 	.short	0x0009
        /*00a2*/ 	.short	0x0048
        /*00a4*/ 	.byte	0x00, 0xf5, 0x21, 0x00


	//----- nvinfo : EIATTR_KPARAM_INFO
	.align		4
.L_37:
        /*00a8*/ 	.byte	0x04, 0x17
        /*00aa*/ 	.short	(.L_39 - .L_38)
.L_38:
        /*00ac*/ 	.word	0x00000000
        /*00b0*/ 	.short	0x0008
        /*00b2*/ 	.short	0x0040
        /*00b4*/ 	.byte	0x00, 0xf0, 0x11, 0x00


	//----- nvinfo : EIATTR_KPARAM_INFO
	.align		4
.L_39:
        /*00b8*/ 	.byte	0x04, 0x17
        /*00ba*/ 	.short	(.L_41 - .L_40)
.L_40:
        /*00bc*/ 	.word	0x00000000
        /*00c0*/ 	.short	0x0007
        /*00c2*/ 	.short	0x0038
        /*00c4*/ 	.byte	0x00, 0xf5, 0x21, 0x00


	//----- nvinfo : EIATTR_KPARAM_INFO
	.align		4
.L_41:
        /*00c8*/ 	.byte	0x04, 0x17
        /*00ca*/ 	.short	(.L_43 - .L_42)
.L_42:
        /*00cc*/ 	.word	0x00000000
        /*00d0*/ 	.short	0x0006
        /*00d2*/ 	.short	0x0030
        /*00d4*/ 	.byte	0x00, 0xf0, 0x11, 0x00


	//----- nvinfo : EIATTR_KPARAM_INFO
	.align		4
.L_43:
        /*00d8*/ 	.byte	0x04, 0x17
        /*00da*/ 	.short	(.L_45 - .L_44)
.L_44:
        /*00dc*/ 	.word	0x00000000
        /*00e0*/ 	.short	0x0005
        /*00e2*/ 	.short	0x0028
        /*00e4*/ 	.byte	0x00, 0xf5, 0x21, 0x00


	//----- nvinfo : EIATTR_KPARAM_INFO
	.align		4
.L_45:
        /*00e8*/ 	.byte	0x04, 0x17
        /*00ea*/ 	.short	(.L_47 - .L_46)
.L_46:
        /*00ec*/ 	.word	0x00000000
        /*00f0*/ 	.short	0x0004
        /*00f2*/ 	.short	0x0020
        /*00f4*/ 	.byte	0x00, 0xf0, 0x11, 0x00


	//----- nvinfo : EIATTR_KPARAM_INFO
	.align		4
.L_47:
        /*00f8*/ 	.byte	0x04, 0x17
        /*00fa*/ 	.short	(.L_49 - .L_48)
.L_48:
        /*00fc*/ 	.word	0x00000000
        /*0100*/ 	.short	0x0003
        /*0102*/ 	.short	0x0018
        /*0104*/ 	.byte	0x00, 0xf5, 0x21, 0x00


	//----- nvinfo : EIATTR_KPARAM_INFO
	.align		4
.L_49:
        /*0108*/ 	.byte	0x04, 0x17
        /*010a*/ 	.short	(.L_51 - .L_50)
.L_50:
        /*010c*/ 	.word	0x00000000
        /*0110*/ 	.short	0x0002
        /*0112*/ 	.short	0x0010
        /*0114*/ 	.byte	0x00, 0xf0, 0x11, 0x00


	//----- nvinfo : EIATTR_KPARAM_INFO
	.align		4
.L_51:
        /*0118*/ 	.byte	0x04, 0x17
        /*011a*/ 	.short	(.L_53 - .L_52)
.L_52:
        /*011c*/ 	.word	0x00000000
        /*0120*/ 	.short	0x0001
        /*0122*/ 	.short	0x0008
        /*0124*/ 	.byte	0x00, 0xf5, 0x21, 0x00


	//----- nvinfo : EIATTR_KPARAM_INFO
	.align		4
.L_53:
        /*0128*/ 	.byte	0x04, 0x17
        /*012a*/ 	.short	(.L_55 - .L_54)
.L_54:
        /*012c*/ 	.word	0x00000000
        /*0130*/ 	.short	0x0000
        /*0132*/ 	.short	0x0000
        /*0134*/ 	.byte	0x00, 0xf0, 0x11, 0x00


	//----- nvinfo : EIATTR_SPARSE_MMA_MASK
	.align		4
.L_55:
        /*0138*/ 	.byte	0x03, 0x50
        /*013a*/ 	.short	0x0000


	//----- nvinfo : EIATTR_MAXREG_COUNT
	.align		4
        /*013c*/ 	.byte	0x03, 0x1b
        /*013e*/ 	.short	0x00ff


	//----- nvinfo : EIATTR_MERCURY_ISA_VERSION
	.align		4
        /*0140*/ 	.byte	0x03, 0x5f
        /*0142*/ 	.short	0x0101


	//----- nvinfo : EIATTR_VRC_CTA_INIT_COUNT
	.align		4
        /*0144*/ 	.byte	0x02, 0x4a
	.zero		1
	.zero		1


	//----- nvinfo : EIATTR_EXIT_INSTR_OFFSETS
	.align		4
        /*0148*/ 	.byte	0x04, 0x1c
        /*014a*/ 	.short	(.L_57 - .L_56)


	//   ....[0]....
.L_56:
        /*014c*/ 	.word	0x00000300


	//   ....[1]....
        /*0150*/ 	.word	0x000026f0


	//   ....[2]....
        /*0154*/ 	.word	0x00002720


	//----- nvinfo : EIATTR_CRS_STACK_SIZE
	.align		4
.L_57:
        /*0158*/ 	.byte	0x04, 0x1e
        /*015a*/ 	.short	(.L_59 - .L_58)
.L_58:
        /*015c*/ 	.word	0x00000000


	//----- nvinfo : EIATTR_CBANK_PARAM_SIZE
	.align		4
.L_59:
        /*0160*/ 	.byte	0x03, 0x19
        /*0162*/ 	.short	0x0080


	//----- nvinfo : EIATTR_PARAM_CBANK
	.align		4
        /*0164*/ 	.byte	0x04, 0x0a
        /*0166*/ 	.short	(.L_61 - .L_60)
	.align		4
.L_60:
        /*0168*/ 	.word	index@(.nv.constant0.eigenValsBatchKernel)
        /*016c*/ 	.short	0x0380
        /*016e*/ 	.short	0x0080


	//----- nvinfo : EIATTR_SW_WAR
	.align		4
.L_61:
        /*0170*/ 	.byte	0x04, 0x36
        /*0172*/ 	.short	(.L_63 - .L_62)
.L_62:
        /*0174*/ 	.word	0x00000008
.L_63:


//--------------------- .nv.callgraph             --------------------------
	.section	.nv.callgraph,"",@"SHT_CUDA_CALLGRAPH"
	.align	4
	.sectionentsize	8
	.align		4
        /*0000*/ 	.word	0x00000000
	.align		4
        /*0004*/ 	.word	0xffffffff
	.align		4
        /*0008*/ 	.word	0x00000000
	.align		4
        /*000c*/ 	.word	0xfffffffe
	.align		4
        /*0010*/ 	.word	0x00000000
	.align		4
        /*0014*/ 	.word	0xfffffffd
	.align		4
        /*0018*/ 	.word	0x00000000
	.align		4
        /*001c*/ 	.word	0xfffffffc


//--------------------- .nv.constant4             --------------------------
	.section	.nv.constant4,"a",@progbits
	.align	8
	.align		8
.nv.constant4:
        /*0000*/ 	.dword	__cudart_i2opi_d
	.align		8
        /*0008*/ 	.dword	__cudart_sin_cos_coeffs


//--------------------- .text.eigenValsBatchKernel --------------------------
	.section	.text.eigenValsBatchKernel,"ax",@progbits
	.align	128
        .global         eigenValsBatchKernel
        .type           eigenValsBatchKernel,@function
        .size           eigenValsBatchKernel,(.L_x_64 - eigenValsBatchKernel)
        .other          eigenValsBatchKernel,@"STO_CUDA_ENTRY STV_DEFAULT"
eigenValsBatchKernel:
.text.eigenValsBatchKernel:
[----:B------:R-:W0:Y:S08]  /*0000*/  LDC R1, c[0x0][0x37c] ;  /* 0x0000df00ff017b82 */ /* 0x000e300000000800 */
[----:B------:R-:W1:Y:S01]  /*0010*/  LDC R8, c[0x0][0x3fc] ;  /* 0x0000ff00ff087b82 */ /* 0x000e620000000800 */
[----:B------:R-:W2:Y:S01]  /*0020*/  S2R R10, SR_TID.X ;  /* 0x00000000000a7919 */ /* 0x000ea20000002100 */
[----:B0-----:R-:W-:-:S06]  /*0030*/  VIADD R1, R1, 0xffffffd8 ;  /* 0xffffffd801017836 */ /* 0x001fcc0000000000 */
[----:B------:R-:W0:Y:S08]  /*0040*/  LDC R7, c[0x0][0x380] ;  /* 0x0000e000ff077b82 */ /* 0x000e300000000800 */
[----:B------:R-:W2:Y:S01]  /*0050*/  S2UR UR4, SR_CTAID.X ;  /* 0x00000000000479c3 */ /* 0x000ea20000002500 */
[----:B-1----:R-:W-:-:S04]  /*0060*/  IABS R2, R8 ;  /* 0x0000000800027213 */ /* 0x002fc80000000000 */
[----:B------:R-:W1:Y:S01]  /*0070*/  I2F.RP R0, R2 ;  /* 0x0000000200007306 */ /* 0x000e620000209400 */
[----:B0-----:R-:W-:-:S07]  /*0080*/  IABS R9, R7 ;  /* 0x0000000700097213 */ /* 0x001fce0000000000 */
[----:B-1----:R-:W0:Y:S02]  /*0090*/  MUFU.RCP R0, R0 ;  /* 0x0000000000007308 */ /* 0x002e240000001000 */
[----:B0-----:R-:W-:-:S06]  /*00a0*/  VIADD R4, R0, 0xffffffe ;  /* 0x0ffffffe00047836 */ /* 0x001fcc0000000000 */
[----:B------:R0:W1:Y:S02]  /*00b0*/  F2I.FTZ.U32.TRUNC.NTZ R5, R4 ;  /* 0x0000000400057305 */ /* 0x000064000021f000 */
[----:B0-----:R-:W-:Y:S02]  /*00c0*/  IMAD.MOV.U32 R4, RZ, RZ, RZ ;  /* 0x000000ffff047224 */ /* 0x001fe400078e00ff */
[----:B-1----:R-:W-:-:S04]  /*00d0*/  IMAD.MOV R3, RZ, RZ, -R5 ;  /* 0x000000ffff037224 */ /* 0x002fc800078e0a05 */
[----:B------:R-:W-:-:S04]  /*00e0*/  IMAD R3, R3, R2, RZ ;  /* 0x0000000203037224 */ /* 0x000fc800078e02ff */
[----:B------:R-:W-:-:S04]  /*00f0*/  IMAD.HI.U32 R6, R5, R3, R4 ;  /* 0x0000000305067227 */ /* 0x000fc800078e0004 */
[----:B------:R-:W-:-:S04]  /*0100*/  IMAD.MOV.U32 R3, RZ, RZ, R9 ;  /* 0x000000ffff037224 */ /* 0x000fc800078e0009 */
[----:B------:R-:W-:-:S04]  /*0110*/  IMAD.HI.U32 R0, R6, R3, RZ ;  /* 0x0000000306007227 */ /* 0x000fc800078e00ff */
[----:B------:R-:W-:-:S04]  /*0120*/  IMAD.MOV R5, RZ, RZ, -R0 ;  /* 0x000000ffff057224 */ /* 0x000fc800078e0a00 */
[----:B------:R-:W-:-:S05]  /*0130*/  IMAD R3, R2, R5, R3 ;  /* 0x0000000502037224 */ /* 0x000fca00078e0203 */
[----:B------:R-:W-:-:S13]  /*0140*/  ISETP.GT.U32.AND P1, PT, R2, R3, PT ;  /* 0x000000030200720c */ /* 0x000fda0003f24070 */
[----:B------:R-:W-:Y:S01]  /*0150*/  @!P1 IADD3 R3, PT, PT, R3, -R2, RZ ;  /* 0x8000000203039210 */ /* 0x000fe20007ffe0ff */
[----:B------:R-:W-:-:S03]  /*0160*/  @!P1 VIADD R0, R0, 0x1 ;  /* 0x0000000100009836 */ /* 0x000fc60000000000 */
[----:B------:R-:W-:Y:S02]  /*0170*/  ISETP.GE.U32.AND P0, PT, R3, R2, PT ;  /* 0x000000020300720c */ /* 0x000fe40003f06070 */
[-C--:B------:R-:W-:Y:S02]  /*0180*/  LOP3.LUT R3, R7, R8.reuse, RZ, 0x3c, !PT ;  /* 0x0000000807037212 */ /* 0x080fe400078e3cff */
[----:B------:R-:W-:Y:S02]  /*0190*/  LOP3.LUT R7, RZ, R8, RZ, 0x33, !PT ;  /* 0x00000008ff077212 */ /* 0x000fe400078e33ff */
[----:B------:R-:W-:-:S07]  /*01a0*/  ISETP.GE.AND P2, PT, R3, RZ, PT ;  /* 0x000000ff0300720c */ /* 0x000fce0003f46270 */
[----:B------:R-:W-:Y:S01]  /*01b0*/  @P0 VIADD R0, R0, 0x1 ;  /* 0x0000000100000836 */ /* 0x000fe20000000000 */
[----:B------:R-:W-:-:S05]  /*01c0*/  ISETP.NE.AND P0, PT, R8, RZ, PT ;  /* 0x000000ff0800720c */ /* 0x000fca0003f05270 */
[----:B------:R-:W-:-:S05]  /*01d0*/  @!P2 IMAD.MOV R0, RZ, RZ, -R0 ;  /* 0x000000ffff00a224 */ /* 0x000fca00078e0a00 */
[----:B------:R-:W-:-:S04]  /*01e0*/  SEL R3, R7, R0, !P0 ;  /* 0x0000000007037207 */ /* 0x000fc80004000000 */
[----:B------:R-:W-:Y:S02]  /*01f0*/  IABS R5, R3 ;  /* 0x0000000300057213 */ /* 0x000fe40000000000 */
[----:B------:R-:W-:-:S03]  /*0200*/  LOP3.LUT R3, R3, R8, RZ, 0x3c, !PT ;  /* 0x0000000803037212 */ /* 0x000fc600078e3cff */
[----:B------:R-:W-:Y:S01]  /*0210*/  IMAD.HI.U32 R0, R6, R5, RZ ;  /* 0x0000000506007227 */ /* 0x000fe200078e00ff */
[----:B------:R-:W-:-:S03]  /*0220*/  ISETP.GE.AND P3, PT, R3, RZ, PT ;  /* 0x000000ff0300720c */ /* 0x000fc60003f66270 */
[----:B------:R-:W-:-:S04]  /*0230*/  IMAD.MOV R4, RZ, RZ, -R0 ;  /* 0x000000ffff047224 */ /* 0x000fc800078e0a00 */
[----:B------:R-:W-:-:S05]  /*0240*/  IMAD R5, R2, R4, R5 ;  /* 0x0000000402057224 */ /* 0x000fca00078e0205 */
[----:B------:R-:W-:-:S13]  /*0250*/  ISETP.GT.U32.AND P2, PT, R2, R5, PT ;  /* 0x000000050200720c */ /* 0x000fda0003f44070 */
[----:B------:R-:W-:Y:S01]  /*0260*/  @!P2 IMAD.IADD R5, R5, 0x1, -R2 ;  /* 0x000000010505a824 */ /* 0x000fe200078e0a02 */
[----:B------:R-:W-:-:S04]  /*0270*/  @!P2 IADD3 R0, PT, PT, R0, 0x1, RZ ;  /* 0x000000010000a810 */ /* 0x000fc80007ffe0ff */
[----:B------:R-:W-:Y:S02]  /*0280*/  ISETP.GE.U32.AND P1, PT, R5, R2, PT ;  /* 0x000000020500720c */ /* 0x000fe40003f26070 */
[----:B------:R-:W2:Y:S11]  /*0290*/  LDC R5, c[0x0][0x360] ;  /* 0x0000d800ff057b82 */ /* 0x000eb60000000800 */
[----:B------:R-:W-:-:S04]  /*02a0*/  @P1 VIADD R0, R0, 0x1 ;  /* 0x0000000100001836 */ /* 0x000fc80000000000 */
[----:B------:R-:W-:-:S04]  /*02b0*/  IMAD.MOV.U32 R4, RZ, RZ, R0 ;  /* 0x000000ffff047224 */ /* 0x000fc800078e0000 */
[----:B------:R-:W-:Y:S02]  /*02c0*/  @!P3 IMAD.MOV R4, RZ, RZ, -R4 ;  /* 0x000000ffff04b224 */ /* 0x000fe400078e0a04 */
[----:B--2---:R-:W-:-:S03]  /*02d0*/  IMAD R0, R5, UR4, R10 ;  /* 0x0000000405007c24 */ /* 0x004fc6000f8e020a */
[----:B------:R-:W-:-:S04]  /*02e0*/  SEL R3, R7, R4, !P0 ;  /* 0x0000000407037207 */ /* 0x000fc80004000000 */
[----:B------:R-:W-:-:S13]  /*02f0*/  ISETP.GE.AND P1, PT, R0, R3, PT ;  /* 0x000000030000720c */ /* 0x000fda0003f26270 */
[----:B------:R-:W-:Y:S05]  /*0300*/  @P1 EXIT ;  /* 0x000000000000194d */ /* 0x000fea0003800000 */
[----:B------:R-:W0:Y:S01]  /*0310*/  LDC R5, c[0x0][0x3e4] ;  /* 0x0000f900ff057b82 */ /* 0x000e220000000800 */
[----:B------:R-:W1:Y:S01]  /*0320*/  LDCU UR10, c[0x0][0x3d0] ;  /* 0x00007a00ff0a77ac */ /* 0x000e620008000800 */
[----:B------:R-:W2:Y:S06]  /*0330*/  LDCU UR9, c[0x0][0x3c0] ;  /* 0x00007800ff0977ac */ /* 0x000eac0008000800 */
[----:B------:R-:W3:Y:S01]  /*0340*/  LDC.64 R16, c[0x0][0x3c8] ;  /* 0x0000f200ff107b82 */ /* 0x000ee20000000a00 */
[----:B------:R-:W4:Y:S01]  /*0350*/  LDCU UR11, c[0x0][0x3e0] ;  /* 0x00007c00ff0b77ac */ /* 0x000f220008000800 */
[----:B------:R-:W5:Y:S01]  /*0360*/  LDCU UR6, c[0x0][0x390] ;  /* 0x00007200ff0677ac */ /* 0x000f620008000800 */
[----:B------:R-:W3:Y:S01]  /*0370*/  LDCU UR8, c[0x0][0x3b0] ;  /* 0x00007600ff0877ac */ /* 0x000ee20008000800 */
[----:B------:R-:W3:Y:S01]  /*0380*/  LDCU.64 UR4, c[0x0][0x358] ;  /* 0x00006b00ff0477ac */ /* 0x000ee20008000a00 */
[----:B0-----:R-:W-:Y:S01]  /*0390*/  IABS R3, R5 ;  /* 0x0000000500037213 */ /* 0x001fe20000000000 */
[----:B------:R-:W0:Y:S04]  /*03a0*/  LDCU UR7, c[0x0][0x3a0] ;  /* 0x00007400ff0777ac */ /* 0x000e280008000800 */
[----:B------:R-:W-:-:S04]  /*03b0*/  IMAD.HI.U32 R6, R6, R3, RZ ;  /* 0x0000000306067227 */ /* 0x000fc800078e00ff */
[----:B------:R-:W-:-:S04]  /*03c0*/  IMAD.MOV R9, RZ, RZ, -R6 ;  /* 0x000000ffff097224 */ /* 0x000fc800078e0a06 */
[----:B------:R-:W-:-:S05]  /*03d0*/  IMAD R9, R2, R9, R3 ;  /* 0x0000000902097224 */ /* 0x000fca00078e0203 */
[----:B------:R-:W-:-:S13]  /*03e0*/  ISETP.GT.U32.AND P2, PT, R2, R9, PT ;  /* 0x000000090200720c */ /* 0x000fda0003f44070 */
[----:B------:R-:W-:Y:S01]  /*03f0*/  @!P2 IMAD.IADD R9, R9, 0x1, -R2 ;  /* 0x000000010909a824 */ /* 0x000fe200078e0a02 */
[----:B------:R-:W-:-:S04]  /*0400*/  @!P2 IADD3 R6, PT, PT, R6, 0x1, RZ ;  /* 0x000000010606a810 */ /* 0x000fc80007ffe0ff */
[----:B------:R-:W-:Y:S02]  /*0410*/  ISETP.GE.U32.AND P1, PT, R9, R2, PT ;  /* 0x000000020900720c */ /* 0x000fe40003f26070 */
[----:B------:R-:W-:Y:S01]  /*0420*/  LOP3.LUT R2, R5, R8, RZ, 0x3c, !PT ;  /* 0x0000000805027212 */ /* 0x000fe200078e3cff */
[----:B------:R-:W1:Y:S03]  /*0430*/  I2F.RP R9, R3 ;  /* 0x0000000300097306 */ /* 0x000e660000209400 */
[----:B------:R-:W-:-:S07]  /*0440*/  ISETP.GE.AND P3, PT, R2, RZ, PT ;  /* 0x000000ff0200720c */ /* 0x000fce0003f66270 */
[----:B------:R-:W-:Y:S01]  /*0450*/  @P1 VIADD R6, R6, 0x1 ;  /* 0x0000000106061836 */ /* 0x000fe20000000000 */
[----:B-1----:R-:W1:Y:S05]  /*0460*/  MUFU.RCP R9, R9 ;  /* 0x0000000900097308 */ /* 0x002e6a0000001000 */
[----:B------:R-:W-:-:S05]  /*0470*/  @!P3 IMAD.MOV R6, RZ, RZ, -R6 ;  /* 0x000000ffff06b224 */ /* 0x000fca00078e0a06 */
[----:B------:R-:W-:-:S04]  /*0480*/  SEL R4, R7, R6, !P0 ;  /* 0x0000000607047207 */ /* 0x000fc80004000000 */
[----:B------:R-:W-:Y:S02]  /*0490*/  IABS R2, R4 ;  /* 0x0000000400027213 */ /* 0x000fe40000000000 */
[----:B------:R-:W-:Y:S02]  /*04a0*/  ISETP.NE.AND P4, PT, R4, RZ, PT ;  /* 0x000000ff0400720c */ /* 0x000fe40003f85270 */
[----:B------:R-:W2:Y:S01]  /*04b0*/  I2F.RP R12, R2 ;  /* 0x00000002000c7306 */ /* 0x000ea20000209400 */
[----:B-1----:R-:W-:Y:S01]  /*04c0*/  VIADD R10, R9, 0xffffffe ;  /* 0x0ffffffe090a7836 */ /* 0x002fe20000000000 */
[----:B------:R-:W-:-:S06]  /*04d0*/  IABS R9, R0 ;  /* 0x0000000000097213 */ /* 0x000fcc0000000000 */
[----:B------:R1:W4:Y:S08]  /*04e0*/  F2I.FTZ.U32.TRUNC.NTZ R11, R10 ;  /* 0x0000000a000b7305 */ /* 0x000330000021f000 */
[----:B--2---:R-:W2:Y:S01]  /*04f0*/  MUFU.RCP R12, R12 ;  /* 0x0000000c000c7308 */ /* 0x004ea20000001000 */
[----:B-1----:R-:W-:Y:S02]  /*0500*/  IMAD.MOV.U32 R10, RZ, RZ, RZ ;  /* 0x000000ffff0a7224 */ /* 0x002fe400078e00ff */
[----:B----4-:R-:W-:-:S04]  /*0510*/  IMAD.MOV R14, RZ, RZ, -R11 ;  /* 0x000000ffff0e7224 */ /* 0x010fc800078e0a0b */
[----:B------:R-:W-:-:S04]  /*0520*/  IMAD R13, R14, R3, RZ ;  /* 0x000000030e0d7224 */ /* 0x000fc800078e02ff */
[----:B------:R-:W-:Y:S01]  /*0530*/  IMAD.HI.U32 R11, R11, R13, R10 ;  /* 0x0000000d0b0b7227 */ /* 0x000fe200078e000a */
[----:B------:R-:W-:-:S03]  /*0540*/  IABS R10, R4 ;  /* 0x00000004000a7213 */ /* 0x000fc60000000000 */
[----:B--2---:R-:W-:-:S04]  /*0550*/  VIADD R6, R12, 0xffffffe ;  /* 0x0ffffffe0c067836 */ /* 0x004fc80000000000 */
[----:B------:R1:W2:Y:S02]  /*0560*/  F2I.FTZ.U32.TRUNC.NTZ R7, R6 ;  /* 0x0000000600077305 */ /* 0x0002a4000021f000 */
[----:B-1----:R-:W-:Y:S01]  /*0570*/  IMAD.MOV.U32 R6, RZ, RZ, RZ ;  /* 0x000000ffff067224 */ /* 0x002fe200078e00ff */
[----:B--2---:R-:W-:-:S05]  /*0580*/  IADD3 R15, PT, PT, RZ, -R7, RZ ;  /* 0x80000007ff0f7210 */ /* 0x004fca0007ffe0ff */
[----:B------:R-:W-:Y:S02]  /*0590*/  IMAD R13, R15, R2, RZ ;  /* 0x000000020f0d7224 */ /* 0x000fe400078e02ff */
[----:B------:R-:W1:Y:S02]  /*05a0*/  LDC.64 R14, c[0x0][0x3d8] ;  /* 0x0000f600ff0e7b82 */ /* 0x000e640000000a00 */
[----:B------:R-:W-:-:S04]  /*05b0*/  IMAD.HI.U32 R6, R7, R13, R6 ;  /* 0x0000000d07067227 */ /* 0x000fc800078e0006 */
[----:B------:R-:W-:Y:S02]  /*05c0*/  IMAD.MOV R7, RZ, RZ, -R10 ;  /* 0x000000ffff077224 */ /* 0x000fe400078e0a0a */
[-C--:B------:R-:W-:Y:S01]  /*05d0*/  IMAD.HI.U32 R10, R11, R9.reuse, RZ ;  /* 0x000000090b0a7227 */ /* 0x080fe200078e00ff */
[----:B------:R-:W2:Y:S03]  /*05e0*/  LDC.64 R12, c[0x0][0x3b8] ;  /* 0x0000ee00ff0c7b82 */ /* 0x000ea60000000a00 */
[----:B------:R-:W-:Y:S02]  /*05f0*/  IMAD.MOV.U32 R11, RZ, RZ, R7 ;  /* 0x000000ffff0b7224 */ /* 0x000fe400078e0007 */
[----:B------:R-:W-:-:S04]  /*0600*/  IMAD.HI.U32 R6, R6, R9, RZ ;  /* 0x0000000906067227 */ /* 0x000fc800078e00ff */
[----:B------:R-:W-:Y:S02]  /*0610*/  IMAD R11, R6, R11, R9 ;  /* 0x0000000b060b7224 */ /* 0x000fe400078e0209 */
[----:B------:R-:W-:-:S03]  /*0620*/  IMAD.MOV R6, RZ, RZ, -R10 ;  /* 0x000000ffff067224 */ /* 0x000fc600078e0a0a */
[----:B------:R-:W-:Y:S01]  /*0630*/  ISETP.GT.U32.AND P0, PT, R2, R11, PT ;  /* 0x0000000b0200720c */ /* 0x000fe20003f04070 */
[----:B------:R-:W-:-:S05]  /*0640*/  IMAD R6, R3, R6, R9 ;  /* 0x0000000603067224 */ /* 0x000fca00078e0209 */
[----:B------:R-:W-:-:S07]  /*0650*/  ISETP.GT.U32.AND P3, PT, R3, R6, PT ;  /* 0x000000060300720c */ /* 0x000fce0003f64070 */
[----:B------:R-:W-:-:S04]  /*0660*/  @!P0 IADD3 R11, PT, PT, R11, -R2, RZ ;  /* 0x800000020b0b8210 */ /* 0x000fc80007ffe0ff */
[----:B------:R-:W-:Y:S02]  /*0670*/  ISETP.GT.U32.AND P0, PT, R2, R11, PT ;  /* 0x0000000b0200720c */ /* 0x000fe40003f04070 */
[----:B------:R-:W-:Y:S02]  /*0680*/  @!P3 IMAD.IADD R6, R6, 0x1, -R3 ;  /* 0x000000010606b824 */ /* 0x000fe400078e0a03 */
[----:B------:R-:W-:Y:S01]  /*0690*/  @!P3 VIADD R10, R10, 0x1 ;  /* 0x000000010a0ab836 */ /* 0x000fe20000000000 */
[----:B------:R-:W-:Y:S02]  /*06a0*/  ISETP.NE.AND P3, PT, R5, RZ, PT ;  /* 0x000000ff0500720c */ /* 0x000fe40003f65270 */
[----:B------:R-:W-:Y:S02]  /*06b0*/  ISETP.GE.U32.AND P2, PT, R6, R3, PT ;  /* 0x000000030600720c */ /* 0x000fe40003f46070 */
[----:B------:R-:W-:Y:S01]  /*06c0*/  LOP3.LUT R3, R0, R5, RZ, 0x3c, !PT ;  /* 0x0000000500037212 */ /* 0x000fe200078e3cff */
[----:B------:R-:W4:Y:S03]  /*06d0*/  LDC.64 R6, c[0x0][0x3a8] ;  /* 0x0000ea00ff067b82 */ /* 0x000f260000000a00 */
[----:B------:R-:W-:Y:S01]  /*06e0*/  @!P0 IMAD.IADD R11, R11, 0x1, -R2 ;  /* 0x000000010b0b8824 */ /* 0x000fe200078e0a02 */
[----:B------:R-:W-:-:S02]  /*06f0*/  ISETP.GE.AND P1, PT, R3, RZ, PT ;  /* 0x000000ff0300720c */ /* 0x000fc40003f26270 */
[----:B------:R-:W-:Y:S02]  /*0700*/  ISETP.GE.AND P0, PT, R0, RZ, PT ;  /* 0x000000ff0000720c */ /* 0x000fe40003f06270 */
[----:B------:R-:W0:Y:S02]  /*0710*/  LDC.64 R2, c[0x0][0x388] ;  /* 0x0000e200ff027b82 */ /* 0x000e240000000a00 */
[----:B------:R-:W-:-:S07]  /*0720*/  @P2 VIADD R10, R10, 0x1 ;  /* 0x000000010a0a2836 */ /* 0x000fce0000000000 */
[----:B------:R-:W-:Y:S01]  /*0730*/  @!P1 IMAD.MOV R10, RZ, RZ, -R10 ;  /* 0x000000ffff0a9224 */ /* 0x000fe200078e0a0a */
[----:B------:R-:W-:Y:S02]  /*0740*/  @!P3 LOP3.LUT R10, RZ, R5, RZ, 0x33, !PT ;  /* 0x00000005ff0ab212 */ /* 0x000fe400078e33ff */
[----:B------:R-:W-:Y:S02]  /*0750*/  @!P0 IADD3 R11, PT, PT, -R11, RZ, RZ ;  /* 0x000000ff0b0b8210 */ /* 0x000fe40007ffe1ff */
[----:B------:R-:W-:Y:S02]  /*0760*/  @!P4 LOP3.LUT R11, RZ, R4, RZ, 0x33, !PT ;  /* 0x00000004ff0bc212 */ /* 0x000fe400078e33ff */
[----:B------:R-:W4:Y:S03]  /*0770*/  LDC.64 R4, c[0x0][0x398] ;  /* 0x0000e600ff047b82 */ /* 0x000f260000000a00 */
[----:B------:R-:W-:-:S02]  /*0780*/  IMAD R19, R10, UR10, R11 ;  /* 0x0000000a0a137c24 */ /* 0x000fc4000f8e020b */
[C-C-:B------:R-:W-:Y:S02]  /*0790*/  IMAD R9, R10.reuse, UR9, R11.reuse ;  /* 0x000000090a097c24 */ /* 0x140fe4000f8e020b */
[C-C-:B------:R-:W-:Y:S02]  /*07a0*/  IMAD R21, R10.reuse, UR11, R11.reuse ;  /* 0x0000000b0a157c24 */ /* 0x140fe4000f8e020b */
[-C--:B------:R-:W-:Y:S02]  /*07b0*/  IMAD R19, R19, R8.reuse, RZ ;  /* 0x0000000813137224 */ /* 0x080fe400078e02ff */
[-C--:B------:R-:W-:Y:S02]  /*07c0*/  IMAD R9, R9, R8.reuse, RZ ;  /* 0x0000000809097224 */ /* 0x080fe400078e02ff */
[----:B------:R-:W-:Y:S02]  /*07d0*/  IMAD R21, R21, R8, RZ ;  /* 0x0000000815157224 */ /* 0x000fe400078e02ff */
[----:B-----5:R-:W-:Y:S01]  /*07e0*/  IMAD R23, R10, UR6, R11 ;  /* 0x000000060a177c24 */ /* 0x020fe2000f8e020b */
[----:B------:R-:W5:Y:S01]  /*07f0*/  LDCU UR6, c[0x0][0x3f0] ;  /* 0x00007e00ff0677ac */ /* 0x000f620008000800 */
[----:B---3--:R-:W-:-:S04]  /*0800*/  IMAD.WIDE R16, R19, 0x4, R16 ;  /* 0x0000000413107825 */ /* 0x008fc800078e0210 */
[----:B-1----:R-:W-:-:S04]  /*0810*/  IMAD.WIDE R14, R21, 0x4, R14 ;  /* 0x00000004150e7825 */ /* 0x002fc800078e020e */
[----:B--2---:R-:W-:Y:S02]  /*0820*/  IMAD.WIDE R12, R9, 0x4, R12 ;  /* 0x00000004090c7825 */ /* 0x004fe400078e020c */
[----:B------:R1:W2:Y:S02]  /*0830*/  LDG.E R9, desc[UR4][R16.64] ;  /* 0x0000000410097981 */ /* 0x0002a4000c1e1900 */
[-C--:B------:R-:W-:Y:S02]  /*0840*/  IMAD R19, R23, R8.reuse, RZ ;  /* 0x0000000817137224 */ /* 0x080fe400078e02ff */
[----:B------:R-:W-:Y:S01]  /*0850*/  IMAD R21, R10, UR8, R11 ;  /* 0x000000080a157c24 */ /* 0x000fe2000f8e020b */
[----:B------:R-:W3:Y:S01]  /*0860*/  LDG.E R14, desc[UR4][R14.64] ;  /* 0x000000040e0e7981 */ /* 0x000ee2000c1e1900 */
[----:B0-----:R-:W-:Y:S01]  /*0870*/  IMAD.WIDE R18, R19, 0x4, R2 ;  /* 0x0000000413127825 */ /* 0x001fe200078e0202 */
[----:B------:R-:W0:Y:S01]  /*0880*/  LDCU.64 UR8, c[0x0][0x3e8] ;  /* 0x00007d00ff0877ac */ /* 0x000e220008000a00 */
[----:B------:R-:W1:Y:S01]  /*0890*/  LDC R2, c[0x0][0x3f4] ;  /* 0x0000fd00ff027b82 */ /* 0x000e620000000800 */
[----:B------:R5:W3:Y:S01]  /*08a0*/  LDG.E R3, desc[UR4][R12.64] ;  /* 0x000000040c037981 */ /* 0x000ae2000c1e1900 */
[----:B------:R-:W-:-:S02]  /*08b0*/  IMAD R21, R21, R8, RZ ;  /* 0x0000000815157224 */ /* 0x000fc400078e02ff */
[----:B------:R-:W-:Y:S02]  /*08c0*/  IMAD R11, R10, UR7, R11 ;  /* 0x000000070a0b7c24 */ /* 0x000fe4000f8e020b */
[----:B----4-:R-:W-:Y:S02]  /*08d0*/  IMAD.WIDE R20, R21, 0x4, R6 ;  /* 0x0000000415147825 */ /* 0x010fe400078e0206 */
[----:B------:R-:W4:Y:S02]  /*08e0*/  LDG.E R6, desc[UR4][R18.64] ;  /* 0x0000000412067981 */ /* 0x000f24000c1e1900 */
[----:B------:R-:W-:Y:S02]  /*08f0*/  IMAD R7, R11, R8, RZ ;  /* 0x000000080b077224 */ /* 0x000fe400078e02ff */
[----:B------:R-:W4:Y:S02]  /*0900*/  LDG.E R8, desc[UR4][R20.64] ;  /* 0x0000000414087981 */ /* 0x000f24000c1e1900 */
[----:B------:R-:W-:-:S06]  /*0910*/  IMAD.WIDE R4, R7, 0x4, R4 ;  /* 0x0000000407047825 */ /* 0x000fcc00078e0204 */
[----:B------:R0:W4:Y:S01]  /*0920*/  LDG.E R5, desc[UR4][R4.64] ;  /* 0x0000000404057981 */ /* 0x000122000c1e1900 */
[----:B-1----:R-:W-:-:S04]  /*0930*/  IABS R17, R2 ;  /* 0x0000000200117213 */ /* 0x002fc80000000000 */
[----:B------:R-:W1:Y:S08]  /*0940*/  I2F.RP R7, R17 ;  /* 0x0000001100077306 */ /* 0x000e700000209400 */
[----:B-1----:R-:W1:Y:S02]  /*0950*/  MUFU.RCP R7, R7 ;  /* 0x0000000700077308 */ /* 0x002e640000001000 */
[----:B-1----:R-:W-:-:S06]  /*0960*/  VIADD R10, R7, 0xffffffe ;  /* 0x0ffffffe070a7836 */ /* 0x002fcc0000000000 */
[----:B------:R1:W0:Y:S01]  /*0970*/  F2I.FTZ.U32.TRUNC.NTZ R11, R10 ;  /* 0x0000000a000b7305 */ /* 0x000222000021f000 */
[----:B-----5:R-:W-:Y:S02]  /*0980*/  IMAD R13, R0, 0x3, RZ ;  /* 0x00000003000d7824 */ /* 0x020fe400078e02ff */
[----:B-1----:R-:W-:Y:S02]  /*0990*/  IMAD.MOV.U32 R10, RZ, RZ, RZ ;  /* 0x000000ffff0a7224 */ /* 0x002fe400078e00ff */
[----:B0-----:R-:W-:-:S04]  /*09a0*/  IMAD.MOV R12, RZ, RZ, -R11 ;  /* 0x000000ffff0c7224 */ /* 0x001fc800078e0a0b */
[----:B------:R-:W-:Y:S01]  /*09b0*/  IMAD R15, R12, R17, RZ ;  /* 0x000000110c0f7224 */ /* 0x000fe200078e02ff */
[----:B------:R-:W-:-:S03]  /*09c0*/  IABS R0, R13 ;  /* 0x0000000d00007213 */ /* 0x000fc60000000000 */
[----:B------:R-:W-:-:S06]  /*09d0*/  IMAD.HI.U32 R11, R11, R15, R10 ;  /* 0x0000000f0b0b7227 */ /* 0x000fcc00078e000a */
[----:B------:R-:W-:-:S04]  /*09e0*/  IMAD.HI.U32 R11, R11, R0, RZ ;  /* 0x000000000b0b7227 */ /* 0x000fc800078e00ff */
[----:B------:R-:W-:-:S04]  /*09f0*/  IMAD.MOV R4, RZ, RZ, -R11 ;  /* 0x000000ffff047224 */ /* 0x000fc800078e0a0b */
[----:B------:R-:W-:-:S05]  /*0a00*/  IMAD R0, R17, R4, R0 ;  /* 0x0000000411007224 */ /* 0x000fca00078e0200 */
[----:B------:R-:W-:-:S13]  /*0a10*/  ISETP.GT.U32.AND P1, PT, R17, R0, PT ;  /* 0x000000001100720c */ /* 0x000fda0003f24070 */
[----:B------:R-:W-:-:S05]  /*0a20*/  @!P1 IMAD.IADD R0, R0, 0x1, -R17 ;  /* 0x0000000100009824 */ /* 0x000fca00078e0a11 */
[----:B------:R-:W-:Y:S02]  /*0a30*/  ISETP.GE.U32.AND P0, PT, R0, R17, PT ;  /* 0x000000110000720c */ /* 0x000fe40003f06070 */
[----:B------:R-:W-:Y:S02]  /*0a40*/  LOP3.LUT R0, R13, R2, RZ, 0x3c, !PT ;  /* 0x000000020d007212 */ /* 0x000fe400078e3cff */
[----:B------:R-:W-:Y:S02]  /*0a50*/  @!P1 IADD3 R11, PT, PT, R11, 0x1, RZ ;  /* 0x000000010b0b9810 */ /* 0x000fe40007ffe0ff */
[----:B------:R-:W-:Y:S02]  /*0a60*/  ISETP.GE.AND P2, PT, R0, RZ, PT ;  /* 0x000000ff0000720c */ /* 0x000fe40003f46270 */
[----:B------:R-:W-:-:S05]  /*0a70*/  ISETP.NE.AND P1, PT, R2, RZ, PT ;  /* 0x000000ff0200720c */ /* 0x000fca0003f25270 */
[----:B------:R-:W-:-:S06]  /*0a80*/  @P0 VIADD R11, R11, 0x1 ;  /* 0x000000010b0b0836 */ /* 0x000fcc0000000000 */
[----:B------:R-:W-:Y:S02]  /*0a90*/  @!P2 IMAD.MOV R11, RZ, RZ, -R11 ;  /* 0x000000ffff0ba224 */ /* 0x000fe400078e0a0b */
[----:B------:R-:W-:-:S05]  /*0aa0*/  @!P1 LOP3.LUT R11, RZ, R2, RZ, 0x33, !PT ;  /* 0x00000002ff0b9212 */ /* 0x000fca00078e33ff */
[----:B------:R-:W-:Y:S02]  /*0ab0*/  IMAD.MOV R4, RZ, RZ, -R11 ;  /* 0x000000ffff047224 */ /* 0x000fe400078e0a0b */
[----:B------:R-:W-:Y:S02]  /*0ac0*/  IMAD R11, R11, UR6, RZ ;  /* 0x000000060b0b7c24 */ /* 0x000fe4000f8e02ff */
[----:B------:R-:W-:-:S05]  /*0ad0*/  IMAD R4, R2, R4, R13 ;  /* 0x0000000402047224 */ /* 0x000fca00078e020d */
[----:B------:R-:W-:Y:S02]  /*0ae0*/  IADD3 R16, P0, PT, R11, R4, RZ ;  /* 0x000000040b107210 */ /* 0x000fe40007f1e0ff */
[----:B------:R-:W-:Y:S01]  /*0af0*/  SHF.R.S32.HI R12, RZ, 0x1f, R4 ;  /* 0x0000001fff0c7819 */ /* 0x000fe20000011404 */
[----:B------:R-:W-:Y:S02]  /*0b00*/  IMAD.MOV.U32 R17, RZ, RZ, 0x3de38e39 ;  /* 0x3de38e39ff117424 */ /* 0x000fe400078e00ff */
[----:B------:R-:W-:-:S04]  /*0b10*/  IMAD.MOV.U32 R10, RZ, RZ, 0x41100000 ;  /* 0x41100000ff0a7424 */ /* 0x000fc800078e00ff */
[----:B------:R-:W-:-:S04]  /*0b20*/  FFMA R10, R17, -R10, 1 ;  /* 0x3f800000110a7423 */ /* 0x000fc8000000080a */
[----:B------:R-:W-:Y:S01]  /*0b30*/  FFMA R17, R10, R17, 0.11111111193895339966 ;  /* 0x3de38e390a117423 */ /* 0x000fe20000000011 */
[----:B------:R-:W-:Y:S01]  /*0b40*/  LEA R18, P1, R16, UR8, 0x2 ;  /* 0x0000000810127c11 */ /* 0x000fe2000f8210ff */
[----:B------:R-:W-:Y:S01]  /*0b50*/  BSSY.RECONVERGENT B0, `(.L_x_0) ;  /* 0x000001d000007945 */ /* 0x000fe20003800200 */
[----:B--2---:R-:W-:-:S04]  /*0b60*/  FMUL R0, R9, R9 ;  /* 0x0000000909007220 */ /* 0x004fc80000400000 */
[----:B---3--:R-:W-:-:S04]  /*0b70*/  FFMA R7, R3, R14, -R0 ;  /* 0x0000000e03077223 */ /* 0x008fc80000000800 */
[C---:B----4-:R-:W-:Y:S01]  /*0b80*/  FFMA R15, R6.reuse, R14, R7 ;  /* 0x0000000e060f7223 */ /* 0x050fe20000000007 */
[----:B------:R-:W-:-:S03]  /*0b90*/  FADD R13, R6, R3 ;  /* 0x00000003060d7221 */ /* 0x000fc60000000000 */
[----:B------:R-:W-:Y:S01]  /*0ba0*/  FFMA R15, -R8, R8, R15 ;  /* 0x00000008080f7223 */ /* 0x000fe2000000010f */
[----:B------:R-:W-:-:S03]  /*0bb0*/  FADD R2, R14, R13 ;  /* 0x0000000d0e027221 */ /* 0x000fc60000000000 */
[----:B------:R-:W-:Y:S01]  /*0bc0*/  FFMA R0, R6, R3, R15 ;  /* 0x0000000306007223 */ /* 0x000fe2000000000f */
[----:B------:R-:W-:Y:S01]  /*0bd0*/  FMUL R15, R2, R2 ;  /* 0x00000002020f7220 */ /* 0x000fe20000400000 */
[----:B------:R-:W-:Y:S02]  /*0be0*/  FMUL R13, R8, R9 ;  /* 0x00000009080d7220 */ /* 0x000fe40000400000 */
[C---:B------:R-:W-:Y:S02]  /*0bf0*/  FFMA R0, -R5.reuse, R5, R0 ;  /* 0x0000000505007223 */ /* 0x040fe40000000100 */
[----:B------:R-:W-:Y:S02]  /*0c00*/  FFMA R14, R5, R14, -R13 ;  /* 0x0000000e050e7223 */ /* 0x000fe4000000080d */
[----:B------:R-:W-:Y:S01]  /*0c10*/  FFMA R4, R0, 3, -R15 ;  /* 0x4040000000047823 */ /* 0x000fe2000000080f */
[----:B------:R-:W-:-:S03]  /*0c20*/  LEA.HI.X.SX32 R13, R11, R12, 0x1, P0 ;  /* 0x0000000c0b0d7211 */ /* 0x000fc600000f0eff */
[----:B------:R-:W0:Y:S01]  /*0c30*/  FCHK P0, R4, 9 ;  /* 0x4110000004007902 */ /* 0x000e220000000000 */
[----:B------:R-:W-:Y:S01]  /*0c40*/  FMUL R10, R8, R3 ;  /* 0x00000003080a7220 */ /* 0x000fe20000400000 */
[C---:B------:R-:W-:Y:S01]  /*0c50*/  FMUL R3, R5.reuse, R14 ;  /* 0x0000000e05037220 */ /* 0x040fe20000400000 */
[----:B------:R-:W-:Y:S01]  /*0c60*/  FFMA R11, R4, R17, RZ ;  /* 0x00000011040b7223 */ /* 0x000fe200000000ff */
[----:B------:R-:W-:Y:S01]  /*0c70*/  LEA.HI.X R19, R16, UR9, R13, 0x2, P1 ;  /* 0x0000000910137c11 */ /* 0x000fe200088f140d */
[----:B------:R-:W-:Y:S01]  /*0c80*/  FFMA R10, R5, R9, -R10 ;  /* 0x00000009050a7223 */ /* 0x000fe2000000080a */
[----:B------:R-:W-:Y:S01]  /*0c90*/  FFMA R3, R6, R7, -R3 ;  /* 0x0000000706037223 */ /* 0x000fe20000000803 */
[----:B------:R-:W-:-:S03]  /*0ca0*/  FFMA R6, R11, -9, R4 ;  /* 0xc11000000b067823 */ /* 0x000fc60000000004 */
[----:B------:R-:W-:Y:S01]  /*0cb0*/  FFMA R8, R8, R10, R3 ;  /* 0x0000000a08087223 */ /* 0x000fe20000000003 */
[----:B------:R-:W-:Y:S01]  /*0cc0*/  FFMA R7, R17, R6, R11 ;  /* 0x0000000611077223 */ /* 0x000fe2000000000b */
[----:B0-----:R-:W-:Y:S06]  /*0cd0*/  @!P0 BRA `(.L_x_1) ;  /* 0x0000000000108947 */ /* 0x001fec0003800000 */
[----:B------:R-:W-:Y:S01]  /*0ce0*/  HFMA2 R5, -RZ, RZ, 2.53125, 0 ;  /* 0x41100000ff057431 */ /* 0x000fe200000001ff */
[----:B------:R-:W-:-:S07]  /*0cf0*/  MOV R6, 0xd10 ;  /* 0x00000d1000067802 */ /* 0x000fce0000000f00 */
[----:B------:R-:W-:Y:S05]  /*0d00*/  CALL.REL.NOINC `($__internal_2_$__cuda_sm3x_div_rn_noftz_f32_slowpath) ;  /* 0x0000002000587944 */ /* 0x000fea0003c00000 */
[----:B------:R-:W-:-:S07]  /*0d10*/  IMAD.MOV.U32 R7, RZ, RZ, R10 ;  /* 0x000000ffff077224 */ /* 0x000fce00078e000a */
.L_x_1:
[----:B------:R-:W-:Y:S05]  /*0d20*/  BSYNC.RECONVERGENT B0 ;  /* 0x0000000000007941 */ /* 0x000fea0003800200 */
.L_x_0:
[----:B------:R-:W0:Y:S01]  /*0d30*/  LDCU UR6, c[0x0][0x3f8] ;  /* 0x00007f00ff0677ac */ /* 0x000e220008000800 */
[C---:B------:R-:W-:Y:S01]  /*0d40*/  FMUL R3, R2.reuse, -2 ;  /* 0xc000000002037820 */ /* 0x040fe20000400000 */
[C---:B------:R-:W-:Y:S01]  /*0d50*/  FMUL R5, R2.reuse, 9 ;  /* 0x4110000002057820 */ /* 0x040fe20000400000 */
[----:B------:R-:W-:Y:S02]  /*0d60*/  BSSY.RECONVERGENT B0, `(.L_x_2) ;  /* 0x000018d000007945 */ /* 0x000fe40003800200 */
[----:B------:R-:W-:-:S04]  /*0d70*/  FMUL R3, R2, R3 ;  /* 0x0000000302037220 */ /* 0x000fc80000400000 */
[----:B------:R-:W-:-:S04]  /*0d80*/  FMUL R3, R2, R3 ;  /* 0x0000000302037220 */ /* 0x000fc80000400000 */
[----:B------:R-:W-:-:S04]  /*0d90*/  FFMA R3, R0, R5, R3 ;  /* 0x0000000500037223 */ /* 0x000fc80000000003 */
[----:B------:R-:W-:Y:S01]  /*0da0*/  FFMA R4, R8, -27, R3 ;  /* 0xc1d8000008047823 */ /* 0x000fe20000000003 */
[----:B0-----:R-:W-:-:S13]  /*0db0*/  FSETP.GT.AND P0, PT, R7, -UR6, PT ;  /* 0x8000000607007c0b */ /* 0x001fda000bf04000 */
[----:B------:R-:W-:Y:S05]  /*0dc0*/  @!P0 BRA `(.L_x_3) ;  /* 0x00000000005c8947 */ /* 0x000fea0003800000 */
[----:B------:R-:W-:Y:S01]  /*0dd0*/  IMAD.MOV.U32 R3, RZ, RZ, 0x3eaaaaab ;  /* 0x3eaaaaabff037424 */ /* 0x000fe200078e00ff */
[----:B------:R-:W0:Y:S01]  /*0de0*/  FCHK P0, R2, 3 ;  /* 0x4040000002007902 */ /* 0x000e220000000000 */
[----:B------:R-:W-:Y:S01]  /*0df0*/  IMAD.MOV.U32 R0, RZ, RZ, 0x40400000 ;  /* 0x40400000ff007424 */ /* 0x000fe200078e00ff */
[----:B------:R-:W-:Y:S03]  /*0e00*/  BSSY.RECONVERGENT B1, `(.L_x_4) ;  /* 0x000000c000017945 */ /* 0x000fe60003800200 */
[----:B------:R-:W-:-:S04]  /*0e10*/  FFMA R0, R3, -R0, 1 ;  /* 0x3f80000003007423 */ /* 0x000fc80000000800 */
[----:B------:R-:W-:-:S04]  /*0e20*/  FFMA R3, R0, R3, 0.3333333432674407959 ;  /* 0x3eaaaaab00037423 */ /* 0x000fc80000000003 */
[----:B------:R-:W-:-:S04]  /*0e30*/  FFMA R0, R2, R3, RZ ;  /* 0x0000000302007223 */ /* 0x000fc800000000ff */
[----:B------:R-:W-:-:S04]  /*0e40*/  FFMA R4, R0, -3, R2 ;  /* 0xc040000000047823 */ /* 0x000fc80000000002 */
[----:B------:R-:W-:Y:S01]  /*0e50*/  FFMA R3, R3, R4, R0 ;  /* 0x0000000403037223 */ /* 0x000fe20000000000 */
[----:B0-----:R-:W-:Y:S06]  /*0e60*/  @!P0 BRA `(.L_x_5) ;  /* 0x0000000000148947 */ /* 0x001fec0003800000 */
[----:B------:R-:W-:Y:S01]  /*0e70*/  IMAD.MOV.U32 R4, RZ, RZ, R2 ;  /* 0x000000ffff047224 */ /* 0x000fe200078e0002 */
[----:B------:R-:W-:Y:S01]  /*0e80*/  MOV R6, 0xeb0 ;  /* 0x00000eb000067802 */ /* 0x000fe20000000f00 */
[----:B------:R-:W-:-:S07]  /*0e90*/  IMAD.MOV.U32 R5, RZ, RZ, 0x40400000 ;  /* 0x40400000ff057424 */ /* 0x000fce00078e00ff */
[----:B------:R-:W-:Y:S05]  /*0ea0*/  CALL.REL.NOINC `($__internal_2_$__cuda_sm3x_div_rn_noftz_f32_slowpath) ;  /* 0x0000001c00f07944 */ /* 0x000fea0003c00000 */
[----:B------:R-:W-:-:S07]  /*0eb0*/  MOV R3, R10 ;  /* 0x0000000a00037202 */ /* 0x000fce0000000f00 */
.L_x_5:
[----:B------:R-:W-:Y:S05]  /*0ec0*/  BSYNC.RECONVERGENT B1 ;  /* 0x0000000000017941 */ /* 0x000fea0003800200 */
.L_x_4:
[----:B------:R0:W-:Y:S01]  /*0ed0*/  STG.E desc[UR4][R18.64+0x8], R3 ;  /* 0x0000080312007986 */ /* 0x0001e2000c101904 */
[--C-:B------:R-:W-:Y:S02]  /*0ee0*/  IMAD.MOV.U32 R7, RZ, RZ, R3.reuse ;  /* 0x000000ffff077224 */ /* 0x100fe400078e0003 */
[--C-:B------:R-:W-:Y:S01]  /*0ef0*/  IMAD.MOV.U32 R21, RZ, RZ, R3.reuse ;  /* 0x000000ffff157224 */ /* 0x100fe200078e0003 */
[----:B------:R0:W-:Y:S01]  /*0f00*/  STG.E desc[UR4][R18.64+0x4], R3 ;  /* 0x0000040312007986 */ /* 0x0001e2000c101904 */
[----:B------:R-:W-:-:S03]  /*0f10*/  IMAD.MOV.U32 R16, RZ, RZ, R3 ;  /* 0x000000ffff107224 */ /* 0x000fc600078e0003 */
[----:B------:R0:W-:Y:S01]  /*0f20*/  STG.E desc[UR4][R18.64], R3 ;  /* 0x0000000312007986 */ /* 0x0001e2000c101904 */
[----:B------:R-:W-:Y:S05]  /*0f30*/  BRA `(.L_x_6) ;  /* 0x0000001400bc7947 */ /* 0x000fea0003800000 */
.L_x_3:
[----:B------:R-:W-:Y:S01]  /*0f40*/  IMAD.MOV.U32 R9, RZ, RZ, 0x3d17b426 ;  /* 0x3d17b426ff097424 */ /* 0x000fe200078e00ff */
[----:B------:R-:W0:Y:S01]  /*0f50*/  FCHK P0, R4, 27 ;  /* 0x41d8000004007902 */ /* 0x000e220000000000 */
[----:B------:R-:W-:Y:S01]  /*0f60*/  IMAD.MOV.U32 R0, RZ, RZ, 0x41d80000 ;  /* 0x41d80000ff007424 */ /* 0x000fe200078e00ff */
[----:B------:R-:W-:Y:S03]  /*0f70*/  BSSY.RECONVERGENT B1, `(.L_x_7) ;  /* 0x000000b000017945 */ /* 0x000fe60003800200 */
[----:B------:R-:W-:-:S04]  /*0f80*/  FFMA R0, R9, -R0, 1 ;  /* 0x3f80000009007423 */ /* 0x000fc80000000800 */
[----:B------:R-:W-:-:S04]  /*0f90*/  FFMA R9, R0, R9, 0.037037037312984466553 ;  /* 0x3d17b42600097423 */ /* 0x000fc80000000009 */
[----:B------:R-:W-:-:S04]  /*0fa0*/  FFMA R0, R4, R9, RZ ;  /* 0x0000000904007223 */ /* 0x000fc800000000ff */
[----:B------:R-:W-:-:S04]  /*0fb0*/  FFMA R3, R0, -27, R4 ;  /* 0xc1d8000000037823 */ /* 0x000fc80000000004 */
[----:B------:R-:W-:Y:S01]  /*0fc0*/  FFMA R9, R9, R3, R0 ;  /* 0x0000000309097223 */ /* 0x000fe20000000000 */
[----:B0-----:R-:W-:Y:S06]  /*0fd0*/  @!P0 BRA `(.L_x_8) ;  /* 0x0000000000108947 */ /* 0x001fec0003800000 */
[----:B------:R-:W-:Y:S01]  /*0fe0*/  HFMA2 R5, -RZ, RZ, 2.921875, 0 ;  /* 0x41d80000ff057431 */ /* 0x000fe200000001ff */
[----:B------:R-:W-:-:S07]  /*0ff0*/  MOV R6, 0x1010 ;  /* 0x0000101000067802 */ /* 0x000fce0000000f00 */
[----:B------:R-:W-:Y:S05]  /*1000*/  CALL.REL.NOINC `($__internal_2_$__cuda_sm3x_div_rn_noftz_f32_slowpath) ;  /* 0x0000001c00987944 */ /* 0x000fea0003c00000 */
[----:B------:R-:W-:-:S07]  /*1010*/  IMAD.MOV.U32 R9, RZ, RZ, R10 ;  /* 0x000000ffff097224 */ /* 0x000fce00078e000a */
.L_x_8:
[----:B------:R-:W-:Y:S05]  /*1020*/  BSYNC.RECONVERGENT B1 ;  /* 0x0000000000017941 */ /* 0x000fea0003800200 */
.L_x_7:
[----:B------:R-:W-:Y:S01]  /*1030*/  FADD R3, -R7, -RZ ;  /* 0x800000ff07037221 */ /* 0x000fe20000000100 */
[----:B------:R0:W1:Y:S01]  /*1040*/  MUFU.RSQ R4, -R7 ;  /* 0x8000000700047308 */ /* 0x0000620000001400 */
[----:B------:R-:W-:Y:S02]  /*1050*/  BSSY.RECONVERGENT B1, `(.L_x_9) ;  /* 0x000000c000017945 */ /* 0x000fe40003800200 */
[----:B------:R-:W-:-:S05]  /*1060*/  VIADD R0, R3, 0xf3000000 ;  /* 0xf300000003007836 */ /* 0x000fca0000000000 */
[----:B------:R-:W-:-:S13]  /*1070*/  ISETP.GT.U32.AND P0, PT, R0, 0x727fffff, PT ;  /* 0x727fffff0000780c */ /* 0x000fda0003f04070 */
[----:B01----:R-:W-:Y:S05]  /*1080*/  @!P0 BRA `(.L_x_10) ;  /* 0x0000000000108947 */ /* 0x003fea0003800000 */
[----:B------:R-:W-:-:S07]  /*1090*/  MOV R10, 0x10b0 ;  /* 0x000010b0000a7802 */ /* 0x000fce0000000f00 */
[----:B------:R-:W-:Y:S05]  /*10a0*/  CALL.REL.NOINC `($__internal_1_$__cuda_sm20_sqrt_rn_f32_slowpath) ;  /* 0x0000001c00187944 */ /* 0x000fea0003c00000 */
[----:B------:R-:W-:Y:S01]  /*10b0*/  IMAD.MOV.U32 R0, RZ, RZ, R3 ;  /* 0x000000ffff007224 */ /* 0x000fe200078e0003 */
[----:B------:R-:W-:Y:S06]  /*10c0*/  BRA `(.L_x_11) ;  /* 0x0000000000107947 */ /* 0x000fec0003800000 */
.L_x_10:
[C---:B------:R-:W-:Y:S01]  /*10d0*/  FMUL.FTZ R0, R4.reuse, -R7 ;  /* 0x8000000704007220 */ /* 0x040fe20000410000 */
[----:B------:R-:W-:-:S03]  /*10e0*/  FMUL.FTZ R4, R4, 0.5 ;  /* 0x3f00000004047820 */ /* 0x000fc60000410000 */
[----:B------:R-:W-:-:S04]  /*10f0*/  FFMA R3, -R0, R0, -R7 ;  /* 0x0000000000037223 */ /* 0x000fc80000000907 */
[----:B------:R-:W-:-:S07]  /*1100*/  FFMA R0, R3, R4, R0 ;  /* 0x0000000403007223 */ /* 0x000fce0000000000 */
.L_x_11:
[----:B------:R-:W-:Y:S05]  /*1110*/  BSYNC.RECONVERGENT B1 ;  /* 0x0000000000017941 */ /* 0x000fea0003800200 */
.L_x_9:
[----:B------:R-:W-:Y:S01]  /*1120*/  IMAD.MOV.U32 R3, RZ, RZ, 0x3eaaaaab ;  /* 0x3eaaaaabff037424 */ /* 0x000fe200078e00ff */
[----:B------:R-:W0:Y:S01]  /*1130*/  FCHK P0, R2, 3 ;  /* 0x4040000002007902 */ /* 0x000e220000000000 */
[----:B------:R-:W-:Y:S01]  /*1140*/  IMAD.MOV.U32 R4, RZ, RZ, 0x40400000 ;  /* 0x40400000ff047424 */ /* 0x000fe200078e00ff */
[----:B------:R-:W-:Y:S01]  /*1150*/  BSSY.RECONVERGENT B1, `(.L_x_12) ;  /* 0x000000d000017945 */ /* 0x000fe20003800200 */
[----:B------:R-:W-:Y:S02]  /*1160*/  FADD R0, R0, R0 ;  /* 0x0000000000007221 */ /* 0x000fe40000000000 */
[----:B------:R-:W-:-:S04]  /*1170*/  FFMA R4, R3, -R4, 1 ;  /* 0x3f80000003047423 */ /* 0x000fc80000000804 */
[----:B------:R-:W-:-:S04]  /*1180*/  FFMA R3, R4, R3, 0.3333333432674407959 ;  /* 0x3eaaaaab04037423 */ /* 0x000fc80000000003 */
[----:B------:R-:W-:-:S04]  /*1190*/  FFMA R4, R2, R3, RZ ;  /* 0x0000000302047223 */ /* 0x000fc800000000ff */
[----:B------:R-:W-:-:S04]  /*11a0*/  FFMA R5, R4, -3, R2 ;  /* 0xc040000004057823 */ /* 0x000fc80000000002 */
[----:B------:R-:W-:Y:S01]  /*11b0*/  FFMA R3, R3, R5, R4 ;  /* 0x0000000503037223 */ /* 0x000fe20000000004 */
[----:B0-----:R-:W-:Y:S06]  /*11c0*/  @!P0 BRA `(.L_x_13) ;  /* 0x0000000000148947 */ /* 0x001fec0003800000 */
[----:B------:R-:W-:Y:S01]  /*11d0*/  MOV R4, R2 ;  /* 0x0000000200047202 */ /* 0x000fe20000000f00 */
[----:B------:R-:W-:Y:S01]  /*11e0*/  IMAD.MOV.U32 R5, RZ, RZ, 0x40400000 ;  /* 0x40400000ff057424 */ /* 0x000fe200078e00ff */
[----:B------:R-:W-:-:S07]  /*11f0*/  MOV R6, 0x1210 ;  /* 0x0000121000067802 */ /* 0x000fce0000000f00 */
[----:B------:R-:W-:Y:S05]  /*1200*/  CALL.REL.NOINC `($__internal_2_$__cuda_sm3x_div_rn_noftz_f32_slowpath) ;  /* 0x0000001c00187944 */ /* 0x000fea0003c00000 */
[----:B------:R-:W-:-:S07]  /*1210*/  IMAD.MOV.U32 R3, RZ, RZ, R10 ;  /* 0x000000ffff037224 */ /* 0x000fce00078e000a */
.L_x_13:
[----:B------:R-:W-:Y:S05]  /*1220*/  BSYNC.RECONVERGENT B1 ;  /* 0x0000000000017941 */ /* 0x000fea0003800200 */
.L_x_12:
[----:B------:R-:W-:Y:S01]  /*1230*/  FMUL R6, R0, R7 ;  /* 0x0000000700067220 */ /* 0x000fe20000400000 */
[----:B------:R-:W-:Y:S03]  /*1240*/  BSSY.RECONVERGENT B1, `(.L_x_14) ;  /* 0x000000e000017945 */ /* 0x000fe60003800200 */
[----:B------:R-:W0:Y:S08]  /*1250*/  MUFU.RCP R2, R6 ;  /* 0x0000000600027308 */ /* 0x000e300000001000 */
[----:B------:R-:W1:Y:S01]  /*1260*/  FCHK P0, R9, R6 ;  /* 0x0000000609007302 */ /* 0x000e620000000000 */
[----:B0-----:R-:W-:-:S04]  /*1270*/  FFMA R5, -R6, R2, 1 ;  /* 0x3f80000006057423 */ /* 0x001fc80000000102 */
[----:B------:R-:W-:-:S04]  /*1280*/  FFMA R2, R2, R5, R2 ;  /* 0x0000000502027223 */ /* 0x000fc80000000002 */
[----:B------:R-:W-:-:S04]  /*1290*/  FFMA R4, R2, R9, RZ ;  /* 0x0000000902047223 */ /* 0x000fc800000000ff */
[----:B------:R-:W-:-:S04]  /*12a0*/  FFMA R5, -R6, R4, R9 ;  /* 0x0000000406057223 */ /* 0x000fc80000000109 */
[----:B------:R-:W-:Y:S01]  /*12b0*/  FFMA R2, R2, R5, R4 ;  /* 0x0000000502027223 */ /* 0x000fe20000000004 */
[----:B-1----:R-:W-:Y:S06]  /*12c0*/  @!P0 BRA `(.L_x_15) ;  /* 0x0000000000148947 */ /* 0x002fec0003800000 */
[----:B------:R-:W-:Y:S01]  /*12d0*/  IMAD.MOV.U32 R5, RZ, RZ, R6 ;  /* 0x000000ffff057224 */ /* 0x000fe200078e0006 */
[----:B------:R-:W-:Y:S01]  /*12e0*/  MOV R6, 0x1310 ;  /* 0x0000131000067802 */ /* 0x000fe20000000f00 */
[----:B------:R-:W-:-:S07]  /*12f0*/  IMAD.MOV.U32 R4, RZ, RZ, R9 ;  /* 0x000000ffff047224 */ /* 0x000fce00078e0009 */
[----:B------:R-:W-:Y:S05]  /*1300*/  CALL.REL.NOINC `($__internal_2_$__cuda_sm3x_div_rn_noftz_f32_slowpath) ;  /* 0x0000001800d87944 */ /* 0x000fea0003c00000 */
[----:B------:R-:W-:-:S07]  /*1310*/  IMAD.MOV.U32 R2, RZ, RZ, R10 ;  /* 0x000000ffff027224 */ /* 0x000fce00078e000a */
.L_x_15:
[----:B------:R-:W-:Y:S05]  /*1320*/  BSYNC.RECONVERGENT B1 ;  /* 0x0000000000017941 */ /* 0x000fea0003800200 */
.L_x_14:
[----:B------:R-:W0:Y:S01]  /*1330*/  F2F.F64.F32 R4, R2 ;  /* 0x0000000200047310 */ /* 0x000e220000201800 */
[----:B------:R-:W-:Y:S01]  /*1340*/  UMOV UR6, 0xfff24190 ;  /* 0xfff2419000067882 */ /* 0x000fe20000000000 */
[----:B------:R-:W-:Y:S02]  /*1350*/  UMOV UR7, 0x3fefffff ;  /* 0x3fefffff00077882 */ /* 0x000fe40000000000 */
[----:B0-----:R-:W-:-:S14]  /*1360*/  DSETP.GT.AND P0, PT, R4, UR6, PT ;  /* 0x0000000604007e2a */ /* 0x001fdc000bf04000 */
[C-C-:B------:R-:W-:Y:S01]  /*1370*/  @P0 FFMA R21, R0.reuse, -0.5, R3.reuse ;  /* 0xbf00000000150823 */ /* 0x140fe20000000003 */
[----:B------:R-:W-:-:S04]  /*1380*/  @P0 FADD R16, R0, R3 ;  /* 0x0000000300100221 */ /* 0x000fc80000000000 */
[----:B------:R1:W-:Y:S01]  /*1390*/  @P0 STG.E desc[UR4][R18.64+0x4], R21 ;  /* 0x0000041512000986 */ /* 0x0003e2000c101904 */
[----:B------:R-:W-:-:S03]  /*13a0*/  @P0 MOV R7, R21 ;  /* 0x0000001500070202 */ /* 0x000fc60000000f00 */
[----:B------:R1:W-:Y:S04]  /*13b0*/  @P0 STG.E desc[UR4][R18.64+0x8], R21 ;  /* 0x0000081512000986 */ /* 0x0003e8000c101904 */
[----:B------:R1:W-:Y:S01]  /*13c0*/  @P0 STG.E desc[UR4][R18.64], R16 ;  /* 0x0000001012000986 */ /* 0x0003e2000c101904 */
[----:B------:R-:W-:Y:S05]  /*13d0*/  @P0 BRA `(.L_x_6) ;  /* 0x0000001000940947 */ /* 0x000fea0003800000 */
[----:B------:R-:W-:Y:S01]  /*13e0*/  UMOV UR6, 0xfff24190 ;  /* 0xfff2419000067882 */ /* 0x000fe20000000000 */
[----:B------:R-:W-:Y:S02]  /*13f0*/  UMOV UR7, 0x3fefffff ;  /* 0x3fefffff00077882 */ /* 0x000fe40000000000 */
[----:B------:R-:W-:-:S14]  /*1400*/  DSETP.GEU.AND P0, PT, R4, -UR6, PT ;  /* 0x8000000604007e2a */ /* 0x000fdc000bf0e000 */
[C-C-:B-1----:R-:W-:Y:S01]  /*1410*/  @!P0 FFMA R21, R0.reuse, 0.5, R3.reuse ;  /* 0x3f00000000158823 */ /* 0x142fe20000000003 */
[----:B------:R-:W-:-:S03]  /*1420*/  @!P0 FADD R16, -R0, R3 ;  /* 0x0000000300108221 */ /* 0x000fc60000000100 */
[----:B------:R-:W-:Y:S01]  /*1430*/  @!P0 IMAD.MOV.U32 R7, RZ, RZ, R21 ;  /* 0x000000ffff078224 */ /* 0x000fe200078e0015 */
[----:B------:R2:W-:Y:S04]  /*1440*/  @!P0 STG.E desc[UR4][R18.64+0x4], R21 ;  /* 0x0000041512008986 */ /* 0x0005e8000c101904 */
[----:B------:R2:W-:Y:S04]  /*1450*/  @!P0 STG.E desc[UR4][R18.64+0x8], R21 ;  /* 0x0000081512008986 */ /* 0x0005e8000c101904 */
[----:B------:R2:W-:Y:S01]  /*1460*/  @!P0 STG.E desc[UR4][R18.64], R16 ;  /* 0x0000001012008986 */ /* 0x0005e2000c101904 */
[----:B------:R-:W-:Y:S05]  /*1470*/  @!P0 BRA `(.L_x_6) ;  /* 0x00000010006c8947 */ /* 0x000fea0003800000 */
[----:B------:R-:W-:Y:S01]  /*1480*/  IMAD.MOV.U32 R5, RZ, RZ, 0x3f000000 ;  /* 0x3f000000ff057424 */ /* 0x000fe200078e00ff */
[C---:B------:R-:W-:Y:S01]  /*1490*/  FSETP.NEU.AND P1, PT, |R2|.reuse, 1, PT ;  /* 0x3f8000000200780b */ /* 0x040fe20003f2d200 */
[----:B------:R-:W-:Y:S01]  /*14a0*/  BSSY.RECONVERGENT B1, `(.L_x_16) ;  /* 0x0000031000017945 */ /* 0x000fe20003800200 */
[C---:B------:R-:W-:Y:S01]  /*14b0*/  FSETP.GT.AND P0, PT, |R2|.reuse, 0.56000000238418579102, PT ;  /* 0x3f0f5c290200780b */ /* 0x040fe20003f04200 */
[----:B------:R-:W-:Y:S01]  /*14c0*/  FFMA R4, |R2|, -R5, 0.5 ;  /* 0x3f00000002047423 */ /* 0x000fe20000000a05 */
[----:B------:R-:W-:-:S03]  /*14d0*/  IMAD.MOV.U32 R17, RZ, RZ, 0x40080000 ;  /* 0x40080000ff117424 */ /* 0x000fc600078e00ff */
[----:B------:R-:W0:Y:S02]  /*14e0*/  MUFU.RSQ R5, R4 ;  /* 0x0000000400057308 */ /* 0x000e240000001400 */
[----:B0-----:R-:W-:Y:S01]  /*14f0*/  FMUL R6, R4, R5 ;  /* 0x0000000504067220 */ /* 0x001fe20000400000 */
[----:B------:R-:W-:-:S04]  /*1500*/  FMUL R5, R5, -0.5 ;  /* 0xbf00000005057820 */ /* 0x000fc80000400000 */
[----:B------:R-:W-:-:S04]  /*1510*/  FFMA R5, R6, R5, 0.5 ;  /* 0x3f00000006057423 */ /* 0x000fc80000000005 */
[----:B------:R-:W-:Y:S01]  /*1520*/  FFMA R5, R6, R5, R6 ;  /* 0x0000000506057223 */ /* 0x000fe20000000006 */
[----:B------:R-:W-:-:S04]  /*1530*/  IMAD.MOV.U32 R6, RZ, RZ, 0x0 ;  /* 0x00000000ff067424 */ /* 0x000fc800078e00ff */
[----:B------:R-:W-:Y:S02]  /*1540*/  FSEL R5, R5, RZ, P1 ;  /* 0x000000ff05057208 */ /* 0x000fe40000800000 */
[----:B------:R-:W-:Y:S02]  /*1550*/  FSETP.GT.AND P1, PT, R2, 0.56000000238418579102, PT ;  /* 0x3f0f5c290200780b */ /* 0x000fe40003f24000 */
[----:B------:R-:W-:-:S04]  /*1560*/  FSEL R5, R5, |R2|, P0 ;  /* 0x4000000205057208 */ /* 0x000fc80000000000 */
[----:B------:R-:W-:Y:S01]  /*1570*/  LOP3.LUT R10, R5, 0x80000000, R2, 0xb8, !PT ;  /* 0x80000000050a7812 */ /* 0x000fe200078eb802 */
[----:B------:R-:W-:-:S04]  /*1580*/  IMAD.MOV.U32 R5, RZ, RZ, 0x3d10ecef ;  /* 0x3d10ecefff057424 */ /* 0x000fc800078e00ff */
[----:B------:R-:W-:-:S04]  /*1590*/  FMUL R4, R10, R10 ;  /* 0x0000000a0a047220 */ /* 0x000fc80000400000 */
[----:B------:R-:W-:-:S04]  /*15a0*/  FFMA R5, R4, R5, 0.016980519518256187439 ;  /* 0x3c8b1abb04057423 */ /* 0x000fc80000000005 */
[C---:B------:R-:W-:Y:S02]  /*15b0*/  FFMA R7, R4.reuse, R5, 0.030762933194637298584 ;  /* 0x3cfc028c04077423 */ /* 0x040fe40000000005 */
[----:B------:R-:W0:Y:S02]  /*15c0*/  MUFU.RCP64H R5, 3 ;  /* 0x4008000000057908 */ /* 0x000e240000001800 */
[----:B------:R-:W-:-:S04]  /*15d0*/  FFMA R7, R4, R7, 0.044709417968988418579 ;  /* 0x3d37213904077423 */ /* 0x000fc80000000007 */
[----:B------:R-:W-:-:S04]  /*15e0*/  FFMA R7, R4, R7, 0.074989043176174163818 ;  /* 0x3d9993db04077423 */ /* 0x000fc80000000007 */
[----:B------:R-:W-:Y:S01]  /*15f0*/  FFMA R9, R4, R7, 0.16666707396507263184 ;  /* 0x3e2aaac604097423 */ /* 0x000fe20000000007 */
[----:B------:R-:W-:-:S03]  /*1600*/  IMAD.MOV.U32 R7, RZ, RZ, 0x40080000 ;  /* 0x40080000ff077424 */ /* 0x000fc600078e00ff */
[----:B------:R-:W-:Y:S01]  /*1610*/  FMUL R11, R4, R9 ;  /* 0x00000009040b7220 */ /* 0x000fe20000400000 */
[----:B------:R-:W-:-:S03]  /*1620*/  MOV R4, 0x1 ;  /* 0x0000000100047802 */ /* 0x000fc60000000f00 */
[----:B------:R-:W-:Y:S01]  /*1630*/  FFMA R20, R10, R11, R10 ;  /* 0x0000000b0a147223 */ /* 0x000fe2000000000a */
[----:B------:R-:W-:Y:S02]  /*1640*/  IMAD.MOV.U32 R11, RZ, RZ, 0x3fd774eb ;  /* 0x3fd774ebff0b7424 */ /* 0x000fe400078e00ff */
[----:B0-----:R-:W-:Y:S02]  /*1650*/  DFMA R8, R4, -R6, 1 ;  /* 0x3ff000000408742b */ /* 0x001fe40000000806 */
[----:B------:R-:W-:-:S05]  /*1660*/  FSEL R2, R20, -R20, P0 ;  /* 0x8000001414027208 */ /* 0x000fca0000000000 */
[----:B------:R-:W-:Y:S01]  /*1670*/  @!P1 FFMA R20, R11, 0.93318945169448852539, R2 ;  /* 0x3f6ee5810b149823 */ /* 0x000fe20000000002 */
[----:B------:R-:W-:-:S03]  /*1680*/  DFMA R8, R8, R8, R8 ;  /* 0x000000080808722b */ /* 0x000fc60000000008 */
[----:B------:R-:W-:-:S05]  /*1690*/  @P0 FADD R20, R20, R20 ;  /* 0x0000001414140221 */ /* 0x000fca0000000000 */
[----:B------:R-:W-:Y:S01]  /*16a0*/  DFMA R8, R4, R8, R4 ;  /* 0x000000080408722b */ /* 0x000fe20000000004 */
[----:B--2---:R-:W0:Y:S07]  /*16b0*/  F2F.F64.F32 R20, R20 ;  /* 0x0000001400147310 */ /* 0x004e2e0000201800 */
[----:B------:R-:W-:-:S08]  /*16c0*/  DFMA R6, R8, -R6, 1 ;  /* 0x3ff000000806742b */ /* 0x000fd00000000806 */
[----:B------:R-:W-:Y:S02]  /*16d0*/  DFMA R6, R8, R6, R8 ;  /* 0x000000060806722b */ /* 0x000fe40000000008 */
[----:B0-----:R-:W-:-:S08]  /*16e0*/  DADD R10, RZ, R20 ;  /* 0x00000000ff0a7229 */ /* 0x001fd00000000014 */
[----:B------:R-:W-:Y:S02]  /*16f0*/  DMUL R4, R10, R6 ;  /* 0x000000060a047228 */ /* 0x000fe40000000000 */
[----:B------:R-:W-:-:S06]  /*1700*/  FSETP.GEU.AND P1, PT, |R11|, 6.5827683646048100446e-37, PT ;  /* 0x036000000b00780b */ /* 0x000fcc0003f2e200 */
[----:B------:R-:W-:-:S08]  /*1710*/  DFMA R8, R4, -3, R10 ;  /* 0xc00800000408782b */ /* 0x000fd0000000000a */
[----:B------:R-:W-:-:S10]  /*1720*/  DFMA R4, R6, R8, R4 ;  /* 0x000000080604722b */ /* 0x000fd40000000004 */
[----:B------:R-:W-:-:S05]  /*1730*/  FFMA R2, RZ, 2.125, R5 ;  /* 0x40080000ff027823 */ /* 0x000fca0000000005 */
[----:B------:R-:W-:Y:S01]  /*1740*/  FSETP.GT.AND P0, PT, |R2|, 1.469367938527859385e-39, PT ;  /* 0x001000000200780b */ /* 0x000fe20003f04200 */
[----:B------:R-:W-:-:S12]  /*1750*/  IMAD.MOV.U32 R2, RZ, RZ, RZ ;  /* 0x000000ffff027224 */ /* 0x000fd800078e00ff */
[----:B------:R-:W-:Y:S05]  /*1760*/  @P0 BRA P1, `(.L_x_17) ;  /* 0x0000000000100947 */ /* 0x000fea0000800000 */
[----:B------:R-:W-:Y:S01]  /*1770*/  IMAD.MOV.U32 R6, RZ, RZ, R10 ;  /* 0x000000ffff067224 */ /* 0x000fe200078e000a */
[----:B------:R-:W-:Y:S01]  /*1780*/  MOV R24, 0x17b0 ;  /* 0x000017b000187802 */ /* 0x000fe20000000f00 */
[----:B------:R-:W-:-:S07]  /*1790*/  IMAD.MOV.U32 R7, RZ, RZ, R11 ;  /* 0x000000ffff077224 */ /* 0x000fce00078e000b */
[----:B------:R-:W-:Y:S05]  /*17a0*/  CALL.REL.NOINC `($__internal_0_$__cuda_sm20_div_rn_f64_full) ;  /* 0x0000000c00e07944 */ /* 0x000fea0003c00000 */
.L_x_17:
[----:B------:R-:W-:Y:S05]  /*17b0*/  BSYNC.RECONVERGENT B1 ;  /* 0x0000000000017941 */ /* 0x000fea0003800200 */
.L_x_16:
[----:B------:R-:W-:Y:S01]  /*17c0*/  DSETP.NEU.AND P0, PT, |R4|, +INF , PT ;  /* 0x7ff000000400742a */ /* 0x000fe20003f0d200 */
[----:B------:R-:W-:-:S13]  /*17d0*/  BSSY.RECONVERGENT B1, `(.L_x_18) ;  /* 0x000001a000017945 */ /* 0x000fda0003800200 */
[----:B------:R-:W-:Y:S01]  /*17e0*/  @!P0 DMUL R26, RZ, R4 ;  /* 0x00000004ff1a8228 */ /* 0x000fe20000000000 */
[----:B------:R-:W-:Y:S01]  /*17f0*/  @!P0 MOV R16, 0x1 ;  /* 0x0000000100108802 */ /* 0x000fe20000000f00 */
[----:B------:R-:W-:Y:S09]  /*1800*/  @!P0 BRA `(.L_x_19) ;  /* 0x0000000000588947 */ /* 0x000ff20003800000 */
[----:B------:R-:W-:Y:S01]  /*1810*/  UMOV UR6, 0x6dc9c883 ;  /* 0x6dc9c88300067882 */ /* 0x000fe20000000000 */
[----:B------:R-:W-:Y:S01]  /*1820*/  UMOV UR7, 0x3fe45f30 ;  /* 0x3fe45f3000077882 */ /* 0x000fe20000000000 */
[C---:B------:R-:W-:Y:S01]  /*1830*/  DSETP.GE.AND P0, PT, |R4|.reuse, 2.14748364800000000000e+09, PT ;  /* 0x41e000000400742a */ /* 0x040fe20003f06200 */
[----:B------:R-:W-:Y:S01]  /*1840*/  BSSY.RECONVERGENT B2, `(.L_x_20) ;  /* 0x0000011000027945 */ /* 0x000fe20003800200 */
[----:B------:R-:W-:Y:S01]  /*1850*/  DMUL R6, R4, UR6 ;  /* 0x0000000604067c28 */ /* 0x000fe20008000000 */
[----:B------:R-:W-:Y:S01]  /*1860*/  UMOV UR6, 0x54442d18 ;  /* 0x54442d1800067882 */ /* 0x000fe20000000000 */
[----:B------:R-:W-:-:S08]  /*1870*/  UMOV UR7, 0x3ff921fb ;  /* 0x3ff921fb00077882 */ /* 0x000fd00000000000 */
[----:B------:R-:W0:Y:S08]  /*1880*/  F2I.F64 R6, R6 ;  /* 0x0000000600067311 */ /* 0x000e300000301100 */
[----:B0-----:R-:W0:Y:S02]  /*1890*/  I2F.F64 R26, R6 ;  /* 0x00000006001a7312 */ /* 0x001e240000201c00 */
[----:B0-----:R-:W-:Y:S01]  /*18a0*/  DFMA R8, R26, -UR6, R4 ;  /* 0x800000061a087c2b */ /* 0x001fe20008000004 */
[----:B------:R-:W-:Y:S01]  /*18b0*/  UMOV UR6, 0x33145c00 ;  /* 0x33145c0000067882 */ /* 0x000fe20000000000 */
[----:B------:R-:W-:-:S06]  /*18c0*/  UMOV UR7, 0x3c91a626 ;  /* 0x3c91a62600077882 */ /* 0x000fcc0000000000 */
[----:B------:R-:W-:Y:S01]  /*18d0*/  DFMA R8, R26, -UR6, R8 ;  /* 0x800000061a087c2b */ /* 0x000fe20008000008 */
[----:B------:R-:W-:Y:S01]  /*18e0*/  UMOV UR6, 0x252049c0 ;  /* 0x252049c000067882 */ /* 0x000fe20000000000 */
[----:B------:R-:W-:-:S06]  /*18f0*/  UMOV UR7, 0x397b839a ;  /* 0x397b839a00077882 */ /* 0x000fcc0000000000 */
[----:B------:R-:W-:Y:S01]  /*1900*/  DFMA R26, R26, -UR6, R8 ;  /* 0x800000061a1a7c2b */ /* 0x000fe20008000008 */
[----:B------:R-:W-:Y:S10]  /*1910*/  @!P0 BRA `(.L_x_21) ;  /* 0x00000000000c8947 */ /* 0x000ff40003800000 */
[----:B------:R-:W-:Y:S01]  /*1920*/  IMAD.MOV.U32 R26, RZ, RZ, R4 ;  /* 0x000000ffff1a7224 */ /* 0x000fe200078e0004 */
[----:B------:R-:W-:-:S07]  /*1930*/  MOV R4, 0x1950 ;  /* 0x0000195000047802 */ /* 0x000fce0000000f00 */
[----:B------:R-:W-:Y:S05]  /*1940*/  CALL.REL.NOINC `($eigenValsBatchKernel$__internal_trig_reduction_slowpathd) ;  /* 0x0000001800e87944 */ /* 0x000fea0003c00000 */
.L_x_21:
[----:B------:R-:W-:Y:S05]  /*1950*/  BSYNC.RECONVERGENT B2 ;  /* 0x0000000000027941 */ /* 0x000fea0003800200 */
.L_x_20:
[----:B------:R-:W-:-:S07]  /*1960*/  VIADD R16, R6, 0x1 ;  /* 0x0000000106107836 */ /* 0x000fce0000000000 */
.L_x_19:
[----:B------:R-:W-:Y:S05]  /*1970*/  BSYNC.RECONVERGENT B1 ;  /* 0x0000000000017941 */ /* 0x000fea0003800200 */
.L_x_18:
[----:B------:R-:W0:Y:S01]  /*1980*/  LDCU.64 UR6, c[0x4][0x8] ;  /* 0x01000100ff0677ac */ /* 0x000e220008000a00 */
[----:B------:R-:W-:-:S05]  /*1990*/  IMAD.SHL.U32 R4, R16, 0x40, RZ ;  /* 0x0000004010047824 */ /* 0x000fca00078e00ff */
[----:B------:R-:W-:-:S04]  /*19a0*/  LOP3.LUT R4, R4, 0x40, RZ, 0xc0, !PT ;  /* 0x0000004004047812 */ /* 0x000fc800078ec0ff */
[----:B0-----:R-:W-:-:S05]  /*19b0*/  IADD3 R28, P0, PT, R4, UR6, RZ ;  /* 0x00000006041c7c10 */ /* 0x001fca000ff1e0ff */
[----:B------:R-:W-:-:S05]  /*19c0*/  IMAD.X R29, RZ, RZ, UR7, P0 ;  /* 0x00000007ff1d7e24 */ /* 0x000fca00080e06ff */
[----:B------:R-:W2:Y:S04]  /*19d0*/  LDG.E.128.CONSTANT R4, desc[UR4][R28.64] ;  /* 0x000000041c047981 */ /* 0x000ea8000c1e9d00 */
[----:B------:R-:W3:Y:S04]  /*19e0*/  LDG.E.128.CONSTANT R8, desc[UR4][R28.64+0x10] ;  /* 0x000010041c087981 */ /* 0x000ee8000c1e9d00 */
[----:B------:R-:W4:Y:S01]  /*19f0*/  LDG.E.128.CONSTANT R12, desc[UR4][R28.64+0x20] ;  /* 0x000020041c0c7981 */ /* 0x000f22000c1e9d00 */
[----:B------:R-:W-:Y:S01]  /*1a00*/  LOP3.LUT R22, R16, 0x1, RZ, 0xc0, !PT ;  /* 0x0000000110167812 */ /* 0x000fe200078ec0ff */
[----:B------:R-:W-:Y:S01]  /*1a10*/  DMUL R24, R26, R26 ;  /* 0x0000001a1a187228 */ /* 0x000fe20000000000 */
[----:B------:R-:W-:Y:S01]  /*1a20*/  MOV R23, 0x3da8ff83 ;  /* 0x3da8ff8300177802 */ /* 0x000fe20000000f00 */
[----:B------:R-:W-:Y:S01]  /*1a30*/  UMOV UR6, 0x54442d18 ;  /* 0x54442d1800067882 */ /* 0x000fe20000000000 */
[----:B------:R-:W-:Y:S01]  /*1a40*/  ISETP.NE.U32.AND P0, PT, R22, 0x1, PT ;  /* 0x000000011600780c */ /* 0x000fe20003f05070 */
[----:B------:R-:W-:Y:S01]  /*1a50*/  IMAD.MOV.U32 R22, RZ, RZ, 0x20fd8164 ;  /* 0x20fd8164ff167424 */ /* 0x000fe200078e00ff */
[----:B------:R-:W-:Y:S01]  /*1a60*/  UMOV UR7, 0x401921fb ;  /* 0x401921fb00077882 */ /* 0x000fe20000000000 */
[----:B------:R-:W-:Y:S01]  /*1a70*/  BSSY.RECONVERGENT B1, `(.L_x_22) ;  /* 0x0000027000017945 */ /* 0x000fe20003800200 */
[----:B------:R-:W-:-:S02]  /*1a80*/  FSEL R23, -R23, 0.11223486810922622681, !P0 ;  /* 0x3de5db6517177808 */ /* 0x000fc40004000100 */
[----:B------:R-:W-:-:S06]  /*1a90*/  FSEL R22, R22, -8.06006814911005101289e+34, !P0 ;  /* 0xf9785eba16167808 */ /* 0x000fcc0004000000 */
[----:B--2---:R-:W-:-:S08]  /*1aa0*/  DFMA R4, R24, R22, R4 ;  /* 0x000000161804722b */ /* 0x004fd00000000004 */
[----:B------:R-:W-:Y:S01]  /*1ab0*/  DFMA R4, R24, R4, R6 ;  /* 0x000000041804722b */ /* 0x000fe20000000006 */
[----:B------:R-:W-:Y:S02]  /*1ac0*/  IMAD.MOV.U32 R6, RZ, RZ, 0x0 ;  /* 0x00000000ff067424 */ /* 0x000fe400078e00ff */
[----:B------:R-:W-:-:S05]  /*1ad0*/  IMAD.MOV.U32 R7, RZ, RZ, 0x40080000 ;  /* 0x40080000ff077424 */ /* 0x000fca00078e00ff */
[----:B---3--:R-:W-:Y:S02]  /*1ae0*/  DFMA R8, R24, R4, R8 ;  /* 0x000000041808722b */ /* 0x008fe40000000008 */
[----:B------:R-:W0:Y:S01]  /*1af0*/  MUFU.RCP64H R5, 3 ;  /* 0x4008000000057908 */ /* 0x000e220000001800 */
[----:B------:R-:W-:-:S05]  /*1b00*/  IMAD.MOV.U32 R4, RZ, RZ, 0x1 ;  /* 0x00000001ff047424 */ /* 0x000fca00078e00ff */
[----:B------:R-:W-:-:S08]  /*1b10*/  DFMA R8, R24, R8, R10 ;  /* 0x000000081808722b */ /* 0x000fd0000000000a */
[----:B----4-:R-:W-:Y:S02]  /*1b20*/  DFMA R12, R24, R8, R12 ;  /* 0x00000008180c722b */ /* 0x010fe4000000000c */
[----:B0-----:R-:W-:-:S06]  /*1b30*/  DFMA R8, R4, -R6, 1 ;  /* 0x3ff000000408742b */ /* 0x001fcc0000000806 */
[----:B------:R-:W-:Y:S02]  /*1b40*/  DFMA R14, R24, R12, R14 ;  /* 0x0000000c180e722b */ /* 0x000fe4000000000e */
[----:B------:R-:W-:-:S06]  /*1b50*/  DFMA R8, R8, R8, R8 ;  /* 0x000000080808722b */ /* 0x000fcc0000000008 */
[----:B------:R-:W-:Y:S02]  /*1b60*/  DFMA R26, R14, R26, R26 ;  /* 0x0000001a0e1a722b */ /* 0x000fe4000000001a */
[----:B------:R-:W-:Y:S02]  /*1b70*/  DFMA R14, R24, R14, 1 ;  /* 0x3ff00000180e742b */ /* 0x000fe4000000000e */
[----:B------:R-:W-:-:S08]  /*1b80*/  DFMA R4, R4, R8, R4 ;  /* 0x000000080404722b */ /* 0x000fd00000000004 */
[----:B------:R-:W-:Y:S01]  /*1b90*/  FSEL R10, R14, R26, !P0 ;  /* 0x0000001a0e0a7208 */ /* 0x000fe20004000000 */
[----:B------:R-:W-:Y:S01]  /*1ba0*/  DFMA R6, R4, -R6, 1 ;  /* 0x3ff000000406742b */ /* 0x000fe20000000806 */
[----:B------:R-:W-:Y:S02]  /*1bb0*/  FSEL R11, R15, R27, !P0 ;  /* 0x0000001b0f0b7208 */ /* 0x000fe40004000000 */
[----:B------:R-:W-:-:S04]  /*1bc0*/  LOP3.LUT P0, RZ, R16, 0x2, RZ, 0xc0, !PT ;  /* 0x0000000210ff7812 */ /* 0x000fc8000780c0ff */
[----:B------:R-:W-:Y:S02]  /*1bd0*/  DADD R8, RZ, -R10 ;  /* 0x00000000ff087229 */ /* 0x000fe4000000080a */
[----:B------:R-:W-:Y:S02]  /*1be0*/  DFMA R4, R4, R6, R4 ;  /* 0x000000060404722b */ /* 0x000fe40000000004 */
[----:B------:R-:W-:-:S06]  /*1bf0*/  DADD R6, R20, UR6 ;  /* 0x0000000614067e29 */ /* 0x000fcc0008000000 */
[----:B------:R-:W-:Y:S02]  /*1c00*/  FSEL R12, R10, R8, !P0 ;  /* 0x000000080a0c7208 */ /* 0x000fe40004000000 */
[----:B------:R-:W-:Y:S01]  /*1c10*/  FSEL R13, R11, R9, !P0 ;  /* 0x000000090b0d7208 */ /* 0x000fe20004000000 */
[----:B------:R-:W-:Y:S01]  /*1c20*/  DMUL R8, R4, R6 ;  /* 0x0000000604087228 */ /* 0x000fe20000000000 */
[----:B------:R-:W-:Y:S02]  /*1c30*/  FSETP.GEU.AND P1, PT, |R7|, 6.5827683646048100446e-37, PT ;  /* 0x036000000700780b */ /* 0x000fe40003f2e200 */
[----:B------:R-:W0:Y:S05]  /*1c40*/  F2F.F32.F64 R12, R12 ;  /* 0x0000000c000c7310 */ /* 0x000e2a0000301000 */
[----:B------:R-:W-:-:S08]  /*1c50*/  DFMA R10, R8, -3, R6 ;  /* 0xc0080000080a782b */ /* 0x000fd00000000006 */
[----:B------:R-:W-:Y:S01]  /*1c60*/  DFMA R4, R4, R10, R8 ;  /* 0x0000000a0404722b */ /* 0x000fe20000000008 */
[----:B0-----:R-:W-:-:S05]  /*1c70*/  FFMA R16, R0, R12, R3 ;  /* 0x0000000c00107223 */ /* 0x001fca0000000003 */
[----:B------:R0:W-:Y:S04]  /*1c80*/  STG.E desc[UR4][R18.64], R16 ;  /* 0x0000001012007986 */ /* 0x0001e8000c101904 */
[----:B------:R-:W-:-:S05]  /*1c90*/  FFMA R8, RZ, 2.125, R5 ;  /* 0x40080000ff087823 */ /* 0x000fca0000000005 */
[----:B------:R-:W-:-:S13]  /*1ca0*/  FSETP.GT.AND P0, PT, |R8|, 1.469367938527859385e-39, PT ;  /* 0x001000000800780b */ /* 0x000fda0003f04200 */
[----:B0-----:R-:W-:Y:S05]  /*1cb0*/  @P0 BRA P1, `(.L_x_23) ;  /* 0x0000000000080947 */ /* 0x001fea0000800000 */
[----:B------:R-:W-:-:S07]  /*1cc0*/  MOV R24, 0x1ce0 ;  /* 0x00001ce000187802 */ /* 0x000fce0000000f00 */
[----:B------:R-:W-:Y:S05]  /*1cd0*/  CALL.REL.NOINC `($__internal_0_$__cuda_sm20_div_rn_f64_full) ;  /* 0x0000000800947944 */ /* 0x000fea0003c00000 */
.L_x_23:
[----:B------:R-:W-:Y:S05]  /*1ce0*/  BSYNC.RECONVERGENT B1 ;  /* 0x0000000000017941 */ /* 0x000fea0003800200 */
.L_x_22:
[----:B------:R-:W-:Y:S01]  /*1cf0*/  DSETP.NEU.AND P0, PT, |R4|, +INF , PT ;  /* 0x7ff000000400742a */ /* 0x000fe20003f0d200 */
[----:B------:R-:W-:-:S13]  /*1d00*/  BSSY.RECONVERGENT B1, `(.L_x_24) ;  /* 0x000001b000017945 */ /* 0x000fda0003800200 */
[----:B------:R-:W-:Y:S05]  /*1d10*/  @!P0 BRA `(.L_x_25) ;  /* 0x00000000005c8947 */ /* 0x000fea0003800000 */
        /* <DEDUP_REMOVED lines=20> */
.L_x_27:
[----:B------:R-:W-:Y:S05]  /*1e60*/  BSYNC.RECONVERGENT B2 ;  /* 0x0000000000027941 */ /* 0x000fea0003800200 */
.L_x_26:
[----:B------:R-:W-:Y:S01]  /*1e70*/  VIADD R28, R6, 0x1 ;  /* 0x00000001061c7836 */ /* 0x000fe20000000000 */
[----:B------:R-:W-:Y:S06]  /*1e80*/  BRA `(.L_x_28) ;  /* 0x0000000000087947 */ /* 0x000fec0003800000 */
.L_x_25:
[----:B------:R-:W-:Y:S01]  /*1e90*/  DMUL R26, RZ, R4 ;  /* 0x00000004ff1a7228 */ /* 0x000fe20000000000 */
[----:B------:R-:W-:-:S10]  /*1ea0*/  MOV R28, 0x1 ;  /* 0x00000001001c7802 */ /* 0x000fd40000000f00 */
.L_x_28:
[----:B------:R-:W-:Y:S05]  /*1eb0*/  BSYNC.RECONVERGENT B1 ;  /* 0x0000000000017941 */ /* 0x000fea0003800200 */
.L_x_24:
        /* <DEDUP_REMOVED lines=9> */
[----:B------:R-:W-:Y:S01]  /*1f50*/  IMAD.MOV.U32 R23, RZ, RZ, 0x3da8ff83 ;  /* 0x3da8ff83ff177424 */ /* 0x000fe200078e00ff */
[----:B------:R-:W-:Y:S01]  /*1f60*/  DMUL R24, R26, R26 ;  /* 0x0000001a1a187228 */ /* 0x000fe20000000000 */
        /* <DEDUP_REMOVED lines=9> */
[----:B------:R-:W-:Y:S01]  /*2000*/  IMAD.MOV.U32 R6, RZ, RZ, 0x0 ;  /* 0x00000000ff067424 */ /* 0x000fe200078e00ff */
[----:B------:R-:W-:-:S06]  /*2010*/  MOV R7, 0x40080000 ;  /* 0x4008000000077802 */ /* 0x000fcc0000000f00 */
        /* <DEDUP_REMOVED lines=32> */
.L_x_30:
[----:B------:R-:W-:Y:S05]  /*2220*/  BSYNC.RECONVERGENT B1 ;  /* 0x0000000000017941 */ /* 0x000fea0003800200 */
.L_x_29:
        /* <DEDUP_REMOVED lines=9> */
[----:B------:R-:W-:-:S04]  /*22c0*/  UMOV UR7, 0x3ff921fb ;  /* 0x3ff921fb00077882 */ /* 0x000fc80000000000 */
        /* <DEDUP_REMOVED lines=13> */
[----:B------:R-:W-:Y:S02]  /*23a0*/  IMAD.MOV.U32 R2, RZ, RZ, R6 ;  /* 0x000000ffff027224 */ /* 0x000fe400078e0006 */
[----:B------:R-:W-:Y:S02]  /*23b0*/  IMAD.MOV.U32 R22, RZ, RZ, R26 ;  /* 0x000000ffff167224 */ /* 0x000fe400078e001a */
[----:B------:R-:W-:-:S07]  /*23c0*/  IMAD.MOV.U32 R23, RZ, RZ, R27 ;  /* 0x000000ffff177224 */ /* 0x000fce00078e001b */
.L_x_34:
[----:B------:R-:W-:Y:S05]  /*23d0*/  BSYNC.RECONVERGENT B2 ;  /* 0x0000000000027941 */ /* 0x000fea0003800200 */
.L_x_33:
[----:B------:R-:W-:Y:S01]  /*23e0*/  IADD3 R2, PT, PT, R2, 0x1, RZ ;  /* 0x0000000102027810 */ /* 0x000fe20007ffe0ff */
[----:B------:R-:W-:Y:S06]  /*23f0*/  BRA `(.L_x_35) ;  /* 0x0000000000087947 */ /* 0x000fec0003800000 */
.L_x_32:
[----:B------:R-:W-:Y:S01]  /*2400*/  DMUL R22, RZ, R4 ;  /* 0x00000004ff167228 */ /* 0x000fe20000000000 */
[----:B------:R-:W-:-:S10]  /*2410*/  IMAD.MOV.U32 R2, RZ, RZ, 0x1 ;  /* 0x00000001ff027424 */ /* 0x000fd400078e00ff */
.L_x_35:
[----:B------:R-:W-:Y:S05]  /*2420*/  BSYNC.RECONVERGENT B1 ;  /* 0x0000000000017941 */ /* 0x000fea0003800200 */
.L_x_31:
        /* <DEDUP_REMOVED lines=10> */
[----:B------:R-:W-:-:S02]  /*24d0*/  DMUL R24, R22, R22 ;  /* 0x0000001616187228 */ /* 0x000fc40000000000 */
[----:B------:R-:W-:Y:S01]  /*24e0*/  ISETP.NE.U32.AND P0, PT, R17, 0x1, PT ;  /* 0x000000011100780c */ /* 0x000fe20003f05070 */
[----:B------:R-:W-:-:S03]  /*24f0*/  IMAD.MOV.U32 R17, RZ, RZ, 0x3da8ff83 ;  /* 0x3da8ff83ff117424 */ /* 0x000fc600078e00ff */
[----:B------:R-:W-:Y:S02]  /*2500*/  FSEL R26, R26, -8.06006814911005101289e+34, !P0 ;  /* 0xf9785eba1a1a7808 */ /* 0x000fe40004000000 */
[----:B------:R-:W-:-:S06]  /*2510*/  FSEL R27, -R17, 0.11223486810922622681, !P0 ;  /* 0x3de5db65111b7808 */ /* 0x000fcc0004000100 */
[----:B--2---:R-:W-:-:S08]  /*2520*/  DFMA R4, R24, R26, R4 ;  /* 0x0000001a1804722b */ /* 0x004fd00000000004 */
[----:B------:R-:W-:-:S08]  /*2530*/  DFMA R4, R24, R4, R6 ;  /* 0x000000041804722b */ /* 0x000fd00000000006 */
[----:B---3--:R-:W-:-:S08]  /*2540*/  DFMA R4, R24, R4, R8 ;  /* 0x000000041804722b */ /* 0x008fd00000000008 */
[----:B------:R-:W-:-:S08]  /*2550*/  DFMA R4, R24, R4, R10 ;  /* 0x000000041804722b */ /* 0x000fd0000000000a */
[----:B----4-:R-:W-:-:S08]  /*2560*/  DFMA R4, R24, R4, R12 ;  /* 0x000000041804722b */ /* 0x010fd0000000000c */
[----:B------:R-:W-:-:S08]  /*2570*/  DFMA R4, R24, R4, R14 ;  /* 0x000000041804722b */ /* 0x000fd0000000000e */
[----:B------:R-:W-:Y:S02]  /*2580*/  DFMA R22, R4, R22, R22 ;  /* 0x000000160416722b */ /* 0x000fe40000000016 */
[----:B------:R-:W-:-:S10]  /*2590*/  DFMA R4, R24, R4, 1 ;  /* 0x3ff000001804742b */ /* 0x000fd40000000004 */
[----:B------:R-:W-:Y:S02]  /*25a0*/  FSEL R6, R4, R22, !P0 ;  /* 0x0000001604067208 */ /* 0x000fe40004000000 */
[----:B------:R-:W-:Y:S02]  /*25b0*/  FSEL R7, R5, R23, !P0 ;  /* 0x0000001705077208 */ /* 0x000fe40004000000 */
[----:B------:R-:W-:-:S04]  /*25c0*/  LOP3.LUT P0, RZ, R2, 0x2, RZ, 0xc0, !PT ;  /* 0x0000000202ff7812 */ /* 0x000fc8000780c0ff */
[----:B------:R-:W-:-:S10]  /*25d0*/  DADD R4, RZ, -R6 ;  /* 0x00000000ff047229 */ /* 0x000fd40000000806 */
[----:B------:R-:W-:Y:S02]  /*25e0*/  FSEL R4, R6, R4, !P0 ;  /* 0x0000000406047208 */ /* 0x000fe40004000000 */
[----:B------:R-:W-:-:S04]  /*25f0*/  FSEL R5, R7, R5, !P0 ;  /* 0x0000000507057208 */ /* 0x000fc80004000000 */
[----:B------:R-:W0:Y:S02]  /*2600*/  F2F.F32.F64 R4, R4 ;  /* 0x0000000400047310 */ /* 0x000e240000301000 */
[----:B0-----:R-:W-:-:S05]  /*2610*/  FFMA R7, R0, R4, R3 ;  /* 0x0000000400077223 */ /* 0x001fca0000000003 */
[----:B------:R3:W-:Y:S02]  /*2620*/  STG.E desc[UR4][R18.64+0x8], R7 ;  /* 0x0000080712007986 */ /* 0x0007e4000c101904 */
.L_x_6:
[----:B------:R-:W-:Y:S05]  /*2630*/  BSYNC.RECONVERGENT B0 ;  /* 0x0000000000007941 */ /* 0x000fea0003800200 */
.L_x_2:
[-C--:B------:R-:W-:Y:S02]  /*2640*/  FSETP.GEU.AND P0, PT, R16, R21.reuse, PT ;  /* 0x000000151000720b */ /* 0x080fe40003f0e000 */
[----:B------:R-:W-:-:S11]  /*2650*/  MOV R0, R21 ;  /* 0x0000001500007202 */ /* 0x000fd60000000f00 */
[----:B------:R1:W-:Y:S01]  /*2660*/  @!P0 STG.E desc[UR4][R18.64+0x4], R16 ;  /* 0x0000041012008986 */ /* 0x0003e2000c101904 */
[----:B------:R-:W-:-:S03]  /*2670*/  @!P0 IMAD.MOV.U32 R0, RZ, RZ, R16 ;  /* 0x000000ffff008224 */ /* 0x000fc600078e0010 */
[----:B------:R-:W-:Y:S01]  /*2680*/  @!P0 STG.E desc[UR4][R18.64], R21 ;  /* 0x0000001512008986 */ /* 0x000fe2000c101904 */
[----:B-12---:R-:W-:-:S05]  /*2690*/  @!P0 IMAD.MOV.U32 R16, RZ, RZ, R21 ;  /* 0x000000ffff108224 */ /* 0x006fca00078e0015 */
[----:B------:R-:W-:-:S13]  /*26a0*/  FSETP.GEU.AND P1, PT, R16, R7, PT ;  /* 0x000000071000720b */ /* 0x000fda0003f2e000 */
[----:B------:R3:W-:Y:S04]  /*26b0*/  @!P1 STG.E desc[UR4][R18.64], R7 ;  /* 0x0000000712009986 */ /* 0x0007e8000c101904 */
[----:B------:R1:W-:Y:S01]  /*26c0*/  @!P1 STG.E desc[UR4][R18.64+0x8], R16 ;  /* 0x0000081012009986 */ /* 0x0003e2000c101904 */
[----:B---3--:R-:W-:-:S05]  /*26d0*/  @!P1 IMAD.MOV.U32 R7, RZ, RZ, R16 ;  /* 0x000000ffff079224 */ /* 0x008fca00078e0010 */
[----:B------:R-:W-:-:S13]  /*26e0*/  FSETP.GEU.AND P0, PT, R0, R7, PT ;  /* 0x000000070000720b */ /* 0x000fda0003f0e000 */
[----:B-1----:R-:W-:Y:S05]  /*26f0*/  @P0 EXIT ;  /* 0x000000000000094d */ /* 0x002fea0003800000 */
[----:B------:R-:W-:Y:S04]  /*2700*/  STG.E desc[UR4][R18.64+0x4], R7 ;  /* 0x0000040712007986 */ /* 0x000fe8000c101904 */
[----:B------:R-:W-:Y:S01]  /*2710*/  STG.E desc[UR4][R18.64+0x8], R0 ;  /* 0x0000080012007986 */ /* 0x000fe2000c101904 */
[----:B------:R-:W-:Y:S05]  /*2720*/  EXIT ;  /* 0x000000000000794d */ /* 0x000fea0003800000 */
        .weak           $__internal_0_$__cuda_sm20_div_rn_f64_full
        .type           $__internal_0_$__cuda_sm20_div_rn_f64_full,@function
        .size           $__internal_0_$__cuda_sm20_div_rn_f64_full,($__internal_1_$__cuda_sm20_sqrt_rn_f32_slowpath - $__internal_0_$__cuda_sm20_div_rn_f64_full)
$__internal_0_$__cuda_sm20_div_rn_f64_full:
[C---:B------:R-:W-:Y:S01]  /*2730*/  FSETP.GEU.AND P0, PT, |R17|.reuse, 1.469367938527859385e-39, PT ;  /* 0x001000001100780b */ /* 0x040fe20003f0e200 */
[----:B------:R-:W-:Y:S01]  /*2740*/  IMAD.MOV.U32 R22, RZ, RZ, R2 ;  /* 0x000000ffff167224 */ /* 0x000fe200078e0002 */
[----:B------:R-:W-:Y:S01]  /*2750*/  LOP3.LUT R4, R17, 0x800fffff, RZ, 0xc0, !PT ;  /* 0x800fffff11047812 */ /* 0x000fe200078ec0ff */
[----:B------:R-:W-:Y:S01]  /*2760*/  IMAD.MOV.U32 R23, RZ, RZ, R17 ;  /* 0x000000ffff177224 */ /* 0x000fe200078e0011 */
[C---:B------:R-:W-:Y:S01]  /*2770*/  FSETP.GEU.AND P2, PT, |R7|.reuse, 1.469367938527859385e-39, PT ;  /* 0x001000000700780b */ /* 0x040fe20003f4e200 */
[----:B------:R-:W-:Y:S01]  /*2780*/  IMAD.MOV.U32 R8, RZ, RZ, 0x1 ;  /* 0x00000001ff087424 */ /* 0x000fe200078e00ff */
[----:B------:R-:W-:Y:S01]  /*2790*/  LOP3.LUT R5, R4, 0x3ff00000, RZ, 0xfc, !PT ;  /* 0x3ff0000004057812 */ /* 0x000fe200078efcff */
[----:B------:R-:W-:Y:S01]  /*27a0*/  IMAD.MOV.U32 R26, RZ, RZ, 0x1ca00000 ;  /* 0x1ca00000ff1a7424 */ /* 0x000fe200078e00ff */
[----:B------:R-:W-:Y:S01]  /*27b0*/  MOV R4, R2 ;  /* 0x0000000200047202 */ /* 0x000fe20000000f00 */
[----:B------:R-:W-:Y:S01]  /*27c0*/  BSSY.RECONVERGENT B2, `(.L_x_36) ;  /* 0x0000050000027945 */ /* 0x000fe20003800200 */
[----:B------:R-:W-:-:S02]  /*27d0*/  LOP3.LUT R25, R7, 0x7ff00000, RZ, 0xc0, !PT ;  /* 0x7ff0000007197812 */ /* 0x000fc400078ec0ff */
[----:B------:R-:W-:Y:S01]  /*27e0*/  LOP3.LUT R28, R17, 0x7ff00000, RZ, 0xc0, !PT ;  /* 0x7ff00000111c7812 */ /* 0x000fe200078ec0ff */
[----:B------:R-:W-:-:S03]  /*27f0*/  @!P0 DMUL R4, R22, 8.98846567431157953865e+307 ;  /* 0x7fe0000016048828 */ /* 0x000fc60000000000 */
[----:B------:R-:W-:Y:S02]  /*2800*/  ISETP.GE.U32.AND P1, PT, R25, R28, PT ;  /* 0x0000001c1900720c */ /* 0x000fe40003f26070 */
[----:B------:R-:W-:Y:S01]  /*2810*/  @!P2 LOP3.LUT R10, R23, 0x7ff00000, RZ, 0xc0, !PT ;  /* 0x7ff00000170aa812 */ /* 0x000fe200078ec0ff */
[----:B------:R-:W0:Y:S03]  /*2820*/  MUFU.RCP64H R9, R5 ;  /* 0x0000000500097308 */ /* 0x000e260000001800 */
[----:B------:R-:W-:Y:S02]  /*2830*/  @!P2 ISETP.GE.U32.AND P3, PT, R25, R10, PT ;  /* 0x0000000a1900a20c */ /* 0x000fe40003f66070 */
[----:B------:R-:W-:Y:S02]  /*2840*/  @!P0 LOP3.LUT R28, R5, 0x7ff00000, RZ, 0xc0, !PT ;  /* 0x7ff00000051c8812 */ /* 0x000fe400078ec0ff */
[----:B------:R-:W-:-:S04]  /*2850*/  @!P2 SEL R11, R26, 0x63400000, !P3 ;  /* 0x634000001a0ba807 */ /* 0x000fc80005800000 */
[----:B------:R-:W-:-:S04]  /*2860*/  @!P2 LOP3.LUT R14, R11, 0x80000000, R7, 0xf8, !PT ;  /* 0x800000000b0ea812 */ /* 0x000fc800078ef807 */
[----:B------:R-:W-:Y:S01]  /*2870*/  @!P2 LOP3.LUT R15, R14, 0x100000, RZ, 0xfc, !PT ;  /* 0x001000000e0fa812 */ /* 0x000fe200078efcff */
[----:B------:R-:W-:Y:S01]  /*2880*/  @!P2 IMAD.MOV.U32 R14, RZ, RZ, RZ ;  /* 0x000000ffff0ea224 */ /* 0x000fe200078e00ff */
[----:B0-----:R-:W-:-:S08]  /*2890*/  DFMA R12, R8, -R4, 1 ;  /* 0x3ff00000080c742b */ /* 0x001fd00000000804 */
[----:B------:R-:W-:-:S08]  /*28a0*/  DFMA R12, R12, R12, R12 ;  /* 0x0000000c0c0c722b */ /* 0x000fd0000000000c */
[----:B------:R-:W-:Y:S01]  /*28b0*/  DFMA R12, R8, R12, R8 ;  /* 0x0000000c080c722b */ /* 0x000fe20000000008 */
[----:B------:R-:W-:Y:S01]  /*28c0*/  SEL R9, R26, 0x63400000, !P1 ;  /* 0x634000001a097807 */ /* 0x000fe20004800000 */
[----:B------:R-:W-:-:S03]  /*28d0*/  IMAD.MOV.U32 R8, RZ, RZ, R6 ;  /* 0x000000ffff087224 */ /* 0x000fc600078e0006 */
[----:B------:R-:W-:-:S03]  /*28e0*/  LOP3.LUT R9, R9, 0x800fffff, R7, 0xf8, !PT ;  /* 0x800fffff09097812 */ /* 0x000fc600078ef807 */
[----:B------:R-:W-:-:S03]  /*28f0*/  DFMA R10, R12, -R4, 1 ;  /* 0x3ff000000c0a742b */ /* 0x000fc60000000804 */
[----:B------:R-:W-:-:S05]  /*2900*/  @!P2 DFMA R8, R8, 2, -R14 ;  /* 0x400000000808a82b */ /* 0x000fca000000080e */
[----:B------:R-:W-:-:S08]  /*2910*/  DFMA R10, R12, R10, R12 ;  /* 0x0000000a0c0a722b */ /* 0x000fd0000000000c */
[----:B------:R-:W-:-:S08]  /*2920*/  DMUL R12, R10, R8 ;  /* 0x000000080a0c7228 */ /* 0x000fd00000000000 */
[----:B------:R-:W-:-:S08]  /*2930*/  DFMA R14, R12, -R4, R8 ;  /* 0x800000040c0e722b */ /* 0x000fd00000000008 */
[----:B------:R-:W-:Y:S01]  /*2940*/  DFMA R14, R10, R14, R12 ;  /* 0x0000000e0a0e722b */ /* 0x000fe2000000000c */
[----:B------:R-:W-:Y:S01]  /*2950*/  IMAD.MOV.U32 R12, RZ, RZ, R25 ;  /* 0x000000ffff0c7224 */ /* 0x000fe200078e0019 */
[----:B------:R-:W-:-:S04]  /*2960*/  @!P2 LOP3.LUT R12, R9, 0x7ff00000, RZ, 0xc0, !PT ;  /* 0x7ff00000090ca812 */ /* 0x000fc800078ec0ff */
[----:B------:R-:W-:-:S04]  /*2970*/  IADD3 R10, PT, PT, R12, -0x1, RZ ;  /* 0xffffffff0c0a7810 */ /* 0x000fc80007ffe0ff */
[----:B------:R-:W-:Y:S01]  /*2980*/  ISETP.GT.U32.AND P0, PT, R10, 0x7feffffe, PT ;  /* 0x7feffffe0a00780c */ /* 0x000fe20003f04070 */
[----:B------:R-:W-:-:S05]  /*2990*/  VIADD R10, R28, 0xffffffff ;  /* 0xffffffff1c0a7836 */ /* 0x000fca0000000000 */
[----:B------:R-:W-:-:S13]  /*29a0*/  ISETP.GT.U32.OR P0, PT, R10, 0x7feffffe, P0 ;  /* 0x7feffffe0a00780c */ /* 0x000fda0000704470 */
[----:B------:R-:W-:Y:S05]  /*29b0*/  @P0 BRA `(.L_x_37) ;  /* 0x00000000006c0947 */ /* 0x000fea0003800000 */
[----:B------:R-:W-:-:S04]  /*29c0*/  LOP3.LUT R10, R23, 0x7ff00000, RZ, 0xc0, !PT ;  /* 0x7ff00000170a7812 */ /* 0x000fc800078ec0ff */
[CC--:B------:R-:W-:Y:S02]  /*29d0*/  VIADDMNMX R6, R25.reuse, -R10.reuse, 0xb9600000, !PT ;  /* 0xb960000019067446 */ /* 0x0c0fe4000780090a */
[----:B------:R-:W-:Y:S02]  /*29e0*/  ISETP.GE.U32.AND P0, PT, R25, R10, PT ;  /* 0x0000000a1900720c */ /* 0x000fe40003f06070 */
[----:B------:R-:W-:Y:S02]  /*29f0*/  VIMNMX R6, PT, PT, R6, 0x46a00000, PT ;  /* 0x46a0000006067848 */ /* 0x000fe40003fe0100 */
[----:B------:R-:W-:-:S05]  /*2a00*/  SEL R7, R26, 0x63400000, !P0 ;  /* 0x634000001a077807 */ /* 0x000fca0004000000 */
[----:B------:R-:W-:Y:S02]  /*2a10*/  IMAD.IADD R12, R6, 0x1, -R7 ;  /* 0x00000001060c7824 */ /* 0x000fe400078e0a07 */
[----:B------:R-:W-:Y:S02]  /*2a20*/  IMAD.MOV.U32 R6, RZ, RZ, RZ ;  /* 0x000000ffff067224 */ /* 0x000fe400078e00ff */
[----:B------:R-:W-:-:S06]  /*2a30*/  VIADD R7, R12, 0x7fe00000 ;  /* 0x7fe000000c077836 */ /* 0x000fcc0000000000 */
[----:B------:R-:W-:-:S10]  /*2a40*/  DMUL R10, R14, R6 ;  /* 0x000000060e0a7228 */ /* 0x000fd40000000000 */
[----:B------:R-:W-:-:S13]  /*2a50*/  FSETP.GTU.AND P0, PT, |R11|, 1.469367938527859385e-39, PT ;  /* 0x001000000b00780b */ /* 0x000fda0003f0c200 */
[----:B------:R-:W-:Y:S05]  /*2a60*/  @P0 BRA `(.L_x_38) ;  /* 0x0000000000940947 */ /* 0x000fea0003800000 */
[----:B------:R-:W-:Y:S01]  /*2a70*/  DFMA R8, R14, -R4, R8 ;  /* 0x800000040e08722b */ /* 0x000fe20000000008 */
[----:B------:R-:W-:-:S09]  /*2a80*/  IMAD.MOV.U32 R6, RZ, RZ, RZ ;  /* 0x000000ffff067224 */ /* 0x000fd200078e00ff */
[C---:B------:R-:W-:Y:S02]  /*2a90*/  FSETP.NEU.AND P0, PT, R9.reuse, RZ, PT ;  /* 0x000000ff0900720b */ /* 0x040fe40003f0d000 */
[----:B------:R-:W-:-:S04]  /*2aa0*/  LOP3.LUT R13, R9, 0x80000000, R23, 0x48, !PT ;  /* 0x80000000090d7812 */ /* 0x000fc800078e4817 */
[----:B------:R-:W-:-:S07]  /*2ab0*/  LOP3.LUT R7, R13, R7, RZ, 0xfc, !PT ;  /* 0x000000070d077212 */ /* 0x000fce00078efcff */
[----:B------:R-:W-:Y:S05]  /*2ac0*/  @!P0 BRA `(.L_x_38) ;  /* 0x00000000007c8947 */ /* 0x000fea0003800000 */
[----:B------:R-:W-:Y:S01]  /*2ad0*/  IADD3 R5, PT, PT, -R12, RZ, RZ ;  /* 0x000000ff0c057210 */ /* 0x000fe20007ffe1ff */
[----:B------:R-:W-:Y:S01]  /*2ae0*/  IMAD.MOV.U32 R4, RZ, RZ, RZ ;  /* 0x000000ffff047224 */ /* 0x000fe200078e00ff */
[----:B------:R-:W-:-:S05]  /*2af0*/  DMUL.RP R6, R14, R6 ;  /* 0x000000060e067228 */ /* 0x000fca0000008000 */
[----:B------:R-:W-:-:S05]  /*2b00*/  DFMA R4, R10, -R4, R14 ;  /* 0x800000040a04722b */ /* 0x000fca000000000e */
[----:B------:R-:W-:Y:S02]  /*2b10*/  LOP3.LUT R13, R7, R13, RZ, 0x3c, !PT ;  /* 0x0000000d070d7212 */ /* 0x000fe400078e3cff */
[----:B------:R-:W-:-:S04]  /*2b20*/  IADD3 R4, PT, PT, -R12, -0x43300000, RZ ;  /* 0xbcd000000c047810 */ /* 0x000fc80007ffe1ff */
[----:B------:R-:W-:-:S04]  /*2b30*/  FSETP.NEU.AND P0, PT, |R5|, R4, PT ;  /* 0x000000040500720b */ /* 0x000fc80003f0d200 */
[----:B------:R-:W-:Y:S02]  /*2b40*/  FSEL R10, R6, R10, !P0 ;  /* 0x0000000a060a7208 */ /* 0x000fe40004000000 */
[----:B------:R-:W-:Y:S01]  /*2b50*/  FSEL R11, R13, R11, !P0 ;  /* 0x0000000b0d0b7208 */ /* 0x000fe20004000000 */
[----:B------:R-:W-:Y:S06]  /*2b60*/  BRA `(.L_x_38) ;  /* 0x0000000000547947 */ /* 0x000fec0003800000 */
.L_x_37:
[----:B------:R-:W-:-:S14]  /*2b70*/  DSETP.NAN.AND P0, PT, R6, R6, PT ;  /* 0x000000060600722a */ /* 0x000fdc0003f08000 */
[----:B------:R-:W-:Y:S05]  /*2b80*/  @P0 BRA `(.L_x_39) ;  /* 0x0000000000440947 */ /* 0x000fea0003800000 */
[----:B------:R-:W-:-:S14]  /*2b90*/  DSETP.NAN.AND P0, PT, R22, R22, PT ;  /* 0x000000161600722a */ /* 0x000fdc0003f08000 */
[----:B------:R-:W-:Y:S05]  /*2ba0*/  @P0 BRA `(.L_x_40) ;  /* 0x0000000000300947 */ /* 0x000fea0003800000 */
[----:B------:R-:W-:Y:S01]  /*2bb0*/  ISETP.NE.AND P0, PT, R12, R28, PT ;  /* 0x0000001c0c00720c */ /* 0x000fe20003f05270 */
[----:B------:R-:W-:Y:S02]  /*2bc0*/  IMAD.MOV.U32 R10, RZ, RZ, 0x0 ;  /* 0x00000000ff0a7424 */ /* 0x000fe400078e00ff */
[----:B------:R-:W-:-:S10]  /*2bd0*/  IMAD.MOV.U32 R11, RZ, RZ, -0x80000 ;  /* 0xfff80000ff0b7424 */ /* 0x000fd400078e00ff */
[----:B------:R-:W-:Y:S05]  /*2be0*/  @!P0 BRA `(.L_x_38) ;  /* 0x0000000000348947 */ /* 0x000fea0003800000 */
[----:B------:R-:W-:Y:S02]  /*2bf0*/  ISETP.NE.AND P0, PT, R12, 0x7ff00000, PT ;  /* 0x7ff000000c00780c */ /* 0x000fe40003f05270 */
[----:B------:R-:W-:Y:S02]  /*2c00*/  LOP3.LUT R11, R7, 0x80000000, R23, 0x48, !PT ;  /* 0x80000000070b7812 */ /* 0x000fe400078e4817 */
[----:B------:R-:W-:-:S13]  /*2c10*/  ISETP.EQ.OR P0, PT, R28, RZ, !P0 ;  /* 0x000000ff1c00720c */ /* 0x000fda0004702670 */
[----:B------:R-:W-:Y:S01]  /*2c20*/  @P0 LOP3.LUT R4, R11, 0x7ff00000, RZ, 0xfc, !PT ;  /* 0x7ff000000b040812 */ /* 0x000fe200078efcff */
[----:B------:R-:W-:Y:S02]  /*2c30*/  @!P0 IMAD.MOV.U32 R10, RZ, RZ, RZ ;  /* 0x000000ffff0a8224 */ /* 0x000fe400078e00ff */
[----:B------:R-:W-:Y:S01]  /*2c40*/  @P0 IMAD.MOV.U32 R10, RZ, RZ, RZ ;  /* 0x000000ffff0a0224 */ /* 0x000fe200078e00ff */
[----:B------:R-:W-:Y:S01]  /*2c50*/  @P0 MOV R11, R4 ;  /* 0x00000004000b0202 */ /* 0x000fe20000000f00 */
[----:B------:R-:W-:Y:S06]  /*2c60*/  BRA `(.L_x_38) ;  /* 0x0000000000147947 */ /* 0x000fec0003800000 */
.L_x_40:
[----:B------:R-:W-:Y:S01]  /*2c70*/  LOP3.LUT R11, R23, 0x80000, RZ, 0xfc, !PT ;  /* 0x00080000170b7812 */ /* 0x000fe200078efcff */
[----:B------:R-:W-:Y:S01]  /*2c80*/  IMAD.MOV.U32 R10, RZ, RZ, R22 ;  /* 0x000000ffff0a7224 */ /* 0x000fe200078e0016 */
[----:B------:R-:W-:Y:S06]  /*2c90*/  BRA `(.L_x_38) ;  /* 0x0000000000087947 */ /* 0x000fec0003800000 */
.L_x_39:
[----:B------:R-:W-:Y:S01]  /*2ca0*/  LOP3.LUT R11, R7, 0x80000, RZ, 0xfc, !PT ;  /* 0x00080000070b7812 */ /* 0x000fe200078efcff */
[----:B------:R-:W-:-:S07]  /*2cb0*/  IMAD.MOV.U32 R10, RZ, RZ, R6 ;  /* 0x000000ffff0a7224 */ /* 0x000fce00078e0006 */
.L_x_38:
[----:B------:R-:W-:Y:S05]  /*2cc0*/  BSYNC.RECONVERGENT B2 ;  /* 0x0000000000027941 */ /* 0x000fea0003800200 */
.L_x_36:
[----:B------:R-:W-:Y:S02]  /*2cd0*/  IMAD.MOV.U32 R25, RZ, RZ, 0x0 ;  /* 0x00000000ff197424 */ /* 0x000fe400078e00ff */
[----:B------:R-:W-:Y:S02]  /*2ce0*/  IMAD.MOV.U32 R4, RZ, RZ, R10 ;  /* 0x000000ffff047224 */ /* 0x000fe400078e000a */
[----:B------:R-:W-:Y:S01]  /*2cf0*/  IMAD.MOV.U32 R5, RZ, RZ, R11 ;  /* 0x000000ffff057224 */ /* 0x000fe200078e000b */
[----:B------:R-:W-:Y:S06]  /*2d00*/  RET.REL.NODEC R24 `(eigenValsBatchKernel) ;  /* 0xffffffd018bc7950 */ /* 0x000fec0003c3ffff */
        .weak           $__internal_1_$__cuda_sm20_sqrt_rn_f32_slowpath
        .type           $__internal_1_$__cuda_sm20_sqrt_rn_f32_slowpath,@function
        .size           $__internal_1_$__cuda_sm20_sqrt_rn_f32_slowpath,($__internal_2_$__cuda_sm3x_div_rn_noftz_f32_slowpath - $__internal_1_$__cuda_sm20_sqrt_rn_f32_slowpath)
$__internal_1_$__cuda_sm20_sqrt_rn_f32_slowpath:
[----:B------:R-:W-:-:S13]  /*2d10*/  LOP3.LUT P0, RZ, R3, 0x7fffffff, RZ, 0xc0, !PT ;  /* 0x7fffffff03ff7812 */ /* 0x000fda000780c0ff */
[----:B------:R-:W-:Y:S05]  /*2d20*/  @!P0 BRA `(.L_x_41) ;  /* 0x0000000000448947 */ /* 0x000fea0003800000 */
[----:B------:R-:W-:Y:S02]  /*2d30*/  FSETP.GEU.FTZ.AND P0, PT, R3, RZ, PT ;  /* 0x000000ff0300720b */ /* 0x000fe40003f1e000 */
[----:B------:R-:W-:-:S11]  /*2d40*/  MOV R0, R3 ;  /* 0x0000000300007202 */ /* 0x000fd60000000f00 */
[----:B------:R-:W-:Y:S01]  /*2d50*/  @!P0 IMAD.MOV.U32 R3, RZ, RZ, 0x7fffffff ;  /* 0x7fffffffff038424 */ /* 0x000fe200078e00ff */
[----:B------:R-:W-:Y:S06]  /*2d60*/  @!P0 BRA `(.L_x_41) ;  /* 0x0000000000348947 */ /* 0x000fec0003800000 */
[----:B------:R-:W-:-:S13]  /*2d70*/  FSETP.GTU.FTZ.AND P0, PT, |R0|, +INF , PT ;  /* 0x7f8000000000780b */ /* 0x000fda0003f1c200 */
[----:B------:R-:W-:Y:S01]  /*2d80*/  @P0 FADD.FTZ R3, R0, 1 ;  /* 0x3f80000000030421 */ /* 0x000fe20000010000 */
[----:B------:R-:W-:Y:S06]  /*2d90*/  @P0 BRA `(.L_x_41) ;  /* 0x0000000000280947 */ /* 0x000fec0003800000 */
[----:B------:R-:W-:-:S13]  /*2da0*/  FSETP.NEU.FTZ.AND P0, PT, |R0|, +INF , PT ;  /* 0x7f8000000000780b */ /* 0x000fda0003f1d200 */
[----:B------:R-:W-:-:S04]  /*2db0*/  @P0 FFMA R4, R0, 1.84467440737095516160e+19, RZ ;  /* 0x5f80000000040823 */ /* 0x000fc800000000ff */
[----:B------:R-:W0:Y:S02]  /*2dc0*/  @P0 MUFU.RSQ R3, R4 ;  /* 0x0000000400030308 */ /* 0x000e240000001400 */
[----:B0-----:R-:W-:Y:S01]  /*2dd0*/  @P0 FMUL.FTZ R5, R4, R3 ;  /* 0x0000000304050220 */ /* 0x001fe20000410000 */
[----:B------:R-:W-:Y:S01]  /*2de0*/  @P0 FMUL.FTZ R8, R3, 0.5 ;  /* 0x3f00000003080820 */ /* 0x000fe20000410000 */
[----:B------:R-:W-:Y:S02]  /*2df0*/  @!P0 IMAD.MOV.U32 R3, RZ, RZ, R0 ;  /* 0x000000ffff038224 */ /* 0x000fe400078e0000 */
[----:B------:R-:W-:-:S04]  /*2e00*/  @P0 FADD.FTZ R6, -R5, -RZ ;  /* 0x800000ff05060221 */ /* 0x000fc80000010100 */
[----:B------:R-:W-:-:S04]  /*2e10*/  @P0 FFMA R6, R5, R6, R4 ;  /* 0x0000000605060223 */ /* 0x000fc80000000004 */
[----:B------:R-:W-:-:S04]  /*2e20*/  @P0 FFMA R6, R6, R8, R5 ;  /* 0x0000000806060223 */ /* 0x000fc80000000005 */
[----:B------:R-:W-:-:S07]  /*2e30*/  @P0 FMUL.FTZ R3, R6, 2.3283064365386962891e-10 ;  /* 0x2f80000006030820 */ /* 0x000fce0000410000 */
.L_x_41:
[----:B------:R-:W-:Y:S02]  /*2e40*/  IMAD.MOV.U32 R4, RZ, RZ, R10 ;  /* 0x000000ffff047224 */ /* 0x000fe400078e000a */
[----:B------:R-:W-:-:S04]  /*2e50*/  IMAD.MOV.U32 R5, RZ, RZ, 0x0 ;  /* 0x00000000ff057424 */ /* 0x000fc800078e00ff */
[----:B------:R-:W-:Y:S05]  /*2e60*/  RET.REL.NODEC R4 `(eigenValsBatchKernel) ;  /* 0xffffffd004647950 */ /* 0x000fea0003c3ffff */
        .weak           $__internal_2_$__cuda_sm3x_div_rn_noftz_f32_slowpath
        .type           $__internal_2_$__cuda_sm3x_div_rn_noftz_f32_slowpath,@function
        .size           $__internal_2_$__cuda_sm3x_div_rn_noftz_f32_slowpath,($eigenValsBatchKernel$__internal_trig_reduction_slowpathd - $__internal_2_$__cuda_sm3x_div_rn_noftz_f32_slowpath)
$__internal_2_$__cuda_sm3x_div_rn_noftz_f32_slowpath:
[----:B------:R-:W-:Y:S01]  /*2e70*/  SHF.R.U32.HI R11, RZ, 0x17, R5 ;  /* 0x00000017ff0b7819 */ /* 0x000fe20000011605 */
[----:B------:R-:W-:Y:S01]  /*2e80*/  BSSY.RECONVERGENT B2, `(.L_x_42) ;  /* 0x0000062000027945 */ /* 0x000fe20003800200 */
[----:B------:R-:W-:Y:S02]  /*2e90*/  SHF.R.U32.HI R10, RZ, 0x17, R4 ;  /* 0x00000017ff0a7819 */ /* 0x000fe40000011604 */
[----:B------:R-:W-:Y:S02]  /*2ea0*/  LOP3.LUT R11, R11, 0xff, RZ, 0xc0, !PT ;  /* 0x000000ff0b0b7812 */ /* 0x000fe400078ec0ff */
[----:B------:R-:W-:-:S03]  /*2eb0*/  LOP3.LUT R14, R10, 0xff, RZ, 0xc0, !PT ;  /* 0x000000ff0a0e7812 */ /* 0x000fc600078ec0ff */
[----:B------:R-:W-:Y:S01]  /*2ec0*/  VIADD R13, R11, 0xffffffff ;  /* 0xffffffff0b0d7836 */ /* 0x000fe20000000000 */
[----:B------:R-:W-:-:S04]  /*2ed0*/  IADD3 R12, PT, PT, R14, -0x1, RZ ;  /* 0xffffffff0e0c7810 */ /* 0x000fc80007ffe0ff */
[----:B------:R-:W-:-:S04]  /*2ee0*/  ISETP.GT.U32.AND P0, PT, R13, 0xfd, PT ;  /* 0x000000fd0d00780c */ /* 0x000fc80003f04070 */
[----:B------:R-:W-:-:S13]  /*2ef0*/  ISETP.GT.U32.OR P0, PT, R12, 0xfd, P0 ;  /* 0x000000fd0c00780c */ /* 0x000fda0000704470 */
[----:B------:R-:W-:Y:S01]  /*2f00*/  @!P0 IMAD.MOV.U32 R10, RZ, RZ, RZ ;  /* 0x000000ffff0a8224 */ /* 0x000fe200078e00ff */
[----:B------:R-:W-:Y:S06]  /*2f10*/  @!P0 BRA `(.L_x_43) ;  /* 0x00000000005c8947 */ /* 0x000fec0003800000 */
[----:B------:R-:W-:Y:S02]  /*2f20*/  FSETP.GTU.FTZ.AND P0, PT, |R4|, +INF , PT ;  /* 0x7f8000000400780b */ /* 0x000fe40003f1c200 */
[----:B------:R-:W-:-:S04]  /*2f30*/  FSETP.GTU.FTZ.AND P1, PT, |R5|, +INF , PT ;  /* 0x7f8000000500780b */ /* 0x000fc80003f3c200 */
[----:B------:R-:W-:-:S13]  /*2f40*/  PLOP3.LUT P0, PT, P0, P1, PT, 0xf8, 0x8f ;  /* 0x00000000008f781c */ /* 0x000fda0000703f70 */
[----:B------:R-:W-:Y:S05]  /*2f50*/  @P0 BRA `(.L_x_44) ;  /* 0x00000004004c0947 */ /* 0x000fea0003800000 */
[----:B------:R-:W-:-:S13]  /*2f60*/  LOP3.LUT P0, RZ, R5, 0x7fffffff, R4, 0xc8, !PT ;  /* 0x7fffffff05ff7812 */ /* 0x000fda000780c804 */
[----:B------:R-:W-:Y:S05]  /*2f70*/  @!P0 BRA `(.L_x_45) ;  /* 0x00000004003c8947 */ /* 0x000fea0003800000 */
[C---:B------:R-:W-:Y:S02]  /*2f80*/  FSETP.NEU.FTZ.AND P1, PT, |R4|.reuse, +INF , PT ;  /* 0x7f8000000400780b */ /* 0x040fe40003f3d200 */
[----:B------:R-:W-:Y:S02]  /*2f90*/  FSETP.NEU.FTZ.AND P2, PT, |R5|, +INF , PT ;  /* 0x7f8000000500780b */ /* 0x000fe40003f5d200 */
[----:B------:R-:W-:-:S11]  /*2fa0*/  FSETP.NEU.FTZ.AND P0, PT, |R4|, +INF , PT ;  /* 0x7f8000000400780b */ /* 0x000fd60003f1d200 */
[----:B------:R-:W-:Y:S05]  /*2fb0*/  @!P2 BRA !P1, `(.L_x_45) ;  /* 0x00000004002ca947 */ /* 0x000fea0004800000 */
[----:B------:R-:W-:-:S04]  /*2fc0*/  LOP3.LUT P1, RZ, R4, 0x7fffffff, RZ, 0xc0, !PT ;  /* 0x7fffffff04ff7812 */ /* 0x000fc8000782c0ff */
[----:B------:R-:W-:-:S13]  /*2fd0*/  PLOP3.LUT P1, PT, P2, P1, PT, 0x2f, 0xf2 ;  /* 0x0000000000f2781c */ /* 0x000fda0001722577 */
[----:B------:R-:W-:Y:S05]  /*2fe0*/  @P1 BRA `(.L_x_46) ;  /* 0x0000000400181947 */ /* 0x000fea0003800000 */
[----:B------:R-:W-:-:S04]  /*2ff0*/  LOP3.LUT P1, RZ, R5, 0x7fffffff, RZ, 0xc0, !PT ;  /* 0x7fffffff05ff7812 */ /* 0x000fc8000782c0ff */
[----:B------:R-:W-:-:S13]  /*3000*/  PLOP3.LUT P0, PT, P0, P1, PT, 0x2f, 0xf2 ;  /* 0x0000000000f2781c */ /* 0x000fda0000702577 */
[----:B------:R-:W-:Y:S05]  /*3010*/  @P0 BRA `(.L_x_47) ;  /* 0x0000000400000947 */ /* 0x000fea0003800000 */
[----:B------:R-:W-:Y:S02]  /*3020*/  ISETP.GE.AND P0, PT, R12, RZ, PT ;  /* 0x000000ff0c00720c */ /* 0x000fe40003f06270 */
[----:B------:R-:W-:-:S11]  /*3030*/  ISETP.GE.AND P1, PT, R13, RZ, PT ;  /* 0x000000ff0d00720c */ /* 0x000fd60003f26270 */
[----:B------:R-:W-:Y:S02]  /*3040*/  @P0 IMAD.MOV.U32 R10, RZ, RZ, RZ ;  /* 0x000000ffff0a0224 */ /* 0x000fe400078e00ff */
[----:B------:R-:W-:Y:S01]  /*3050*/  @!P0 FFMA R4, R4, 1.84467440737095516160e+19, RZ ;  /* 0x5f80000004048823 */ /* 0x000fe200000000ff */
[----:B------:R-:W-:Y:S02]  /*3060*/  @!P0 IMAD.MOV.U32 R10, RZ, RZ, -0x40 ;  /* 0xffffffc0ff0a8424 */ /* 0x000fe400078e00ff */
[----:B------:R-:W-:Y:S02]  /*3070*/  @!P1 FFMA R5, R5, 1.84467440737095516160e+19, RZ ;  /* 0x5f80000005059823 */ /* 0x000fe400000000ff */
[----:B------:R-:W-:-:S07]  /*3080*/  @!P1 VIADD R10, R10, 0x40 ;  /* 0x000000400a0a9836 */ /* 0x000fce0000000000 */
.L_x_43:
[----:B------:R-:W-:Y:S01]  /*3090*/  LEA R12, R11, 0xc0800000, 0x17 ;  /* 0xc08000000b0c7811 */ /* 0x000fe200078eb8ff */
[----:B------:R-:W-:Y:S04]  /*30a0*/  BSSY.RECONVERGENT B3, `(.L_x_48) ;  /* 0x0000036000037945 */ /* 0x000fe80003800200 */
[----:B------:R-:W-:Y:S01]  /*30b0*/  IMAD.IADD R13, R5, 0x1, -R12 ;  /* 0x00000001050d7824 */ /* 0x000fe200078e0a0c */
[----:B------:R-:W-:-:S03]  /*30c0*/  IADD3 R12, PT, PT, R14, -0x7f, RZ ;  /* 0xffffff810e0c7810 */ /* 0x000fc60007ffe0ff */
[----:B------:R0:W1:Y:S01]  /*30d0*/  MUFU.RCP R5, R13 ;  /* 0x0000000d00057308 */ /* 0x0000620000001000 */
[----:B------:R-:W-:Y:S01]  /*30e0*/  FADD.FTZ R15, -R13, -RZ ;  /* 0x800000ff0d0f7221 */ /* 0x000fe20000010100 */
[C---:B------:R-:W-:Y:S01]  /*30f0*/  IMAD R4, R12.reuse, -0x800000, R4 ;  /* 0xff8000000c047824 */ /* 0x040fe200078e0204 */
[----:B0-----:R-:W-:-:S05]  /*3100*/  IADD3 R13, PT, PT, R12, 0x7f, -R11 ;  /* 0x0000007f0c0d7810 */ /* 0x001fca0007ffe80b */
[----:B------:R-:W-:Y:S02]  /*3110*/  IMAD.IADD R13, R13, 0x1, R10 ;  /* 0x000000010d0d7824 */ /* 0x000fe400078e020a */
[----:B-1----:R-:W-:-:S04]  /*3120*/  FFMA R14, R5, R15, 1 ;  /* 0x3f800000050e7423 */ /* 0x002fc8000000000f */
[----:B------:R-:W-:-:S04]  /*3130*/  FFMA R5, R5, R14, R5 ;  /* 0x0000000e05057223 */ /* 0x000fc80000000005 */
[----:B------:R-:W-:-:S04]  /*3140*/  FFMA R14, R4, R5, RZ ;  /* 0x00000005040e7223 */ /* 0x000fc800000000ff */
[----:B------:R-:W-:-:S04]  /*3150*/  FFMA R16, R15, R14, R4 ;  /* 0x0000000e0f107223 */ /* 0x000fc80000000004 */
[----:B------:R-:W-:-:S04]  /*3160*/  FFMA R16, R5, R16, R14 ;  /* 0x0000001005107223 */ /* 0x000fc8000000000e */
[----:B------:R-:W-:-:S04]  /*3170*/  FFMA R15, R15, R16, R4 ;  /* 0x000000100f0f7223 */ /* 0x000fc80000000004 */
[----:B------:R-:W-:-:S05]  /*3180*/  FFMA R4, R5, R15, R16 ;  /* 0x0000000f05047223 */ /* 0x000fca0000000010 */
[----:B------:R-:W-:-:S04]  /*3190*/  SHF.R.U32.HI R11, RZ, 0x17, R4 ;  /* 0x00000017ff0b7819 */ /* 0x000fc80000011604 */
[----:B------:R-:W-:-:S05]  /*31a0*/  LOP3.LUT R11, R11, 0xff, RZ, 0xc0, !PT ;  /* 0x000000ff0b0b7812 */ /* 0x000fca00078ec0ff */
[----:B------:R-:W-:-:S04]  /*31b0*/  IMAD.IADD R14, R11, 0x1, R13 ;  /* 0x000000010b0e7824 */ /* 0x000fc800078e020d */
[----:B------:R-:W-:-:S05]  /*31c0*/  VIADD R10, R14, 0xffffffff ;  /* 0xffffffff0e0a7836 */ /* 0x000fca0000000000 */
[----:B------:R-:W-:-:S13]  /*31d0*/  ISETP.GE.U32.AND P0, PT, R10, 0xfe, PT ;  /* 0x000000fe0a00780c */ /* 0x000fda0003f06070 */
[----:B------:R-:W-:Y:S05]  /*31e0*/  @!P0 BRA `(.L_x_49) ;  /* 0x0000000000808947 */ /* 0x000fea0003800000 */
[----:B------:R-:W-:-:S13]  /*31f0*/  ISETP.GT.AND P0, PT, R14, 0xfe, PT ;  /* 0x000000fe0e00780c */ /* 0x000fda0003f04270 */
[----:B------:R-:W-:Y:S05]  /*3200*/  @P0 BRA `(.L_x_50) ;  /* 0x00000000006c0947 */ /* 0x000fea0003800000 */
[----:B------:R-:W-:-:S13]  /*3210*/  ISETP.GE.AND P0, PT, R14, 0x1, PT ;  /* 0x000000010e00780c */ /* 0x000fda0003f06270 */
[----:B------:R-:W-:Y:S05]  /*3220*/  @P0 BRA `(.L_x_51) ;  /* 0x0000000000740947 */ /* 0x000fea0003800000 */
[----:B------:R-:W-:Y:S02]  /*3230*/  ISETP.GE.AND P0, PT, R14, -0x18, PT ;  /* 0xffffffe80e00780c */ /* 0x000fe40003f06270 */
[----:B------:R-:W-:-:S11]  /*3240*/  LOP3.LUT R4, R4, 0x80000000, RZ, 0xc0, !PT ;  /* 0x8000000004047812 */ /* 0x000fd600078ec0ff */
[----:B------:R-:W-:Y:S05]  /*3250*/  @!P0 BRA `(.L_x_51) ;  /* 0x0000000000688947 */ /* 0x000fea0003800000 */
[CC--:B------:R-:W-:Y:S01]  /*3260*/  FFMA.RZ R10, R5.reuse, R15.reuse, R16 ;  /* 0x0000000f050a7223 */ /* 0x0c0fe2000000c010 */
[C---:B------:R-:W-:Y:S01]  /*3270*/  VIADD R12, R14.reuse, 0x20 ;  /* 0x000000200e0c7836 */ /* 0x040fe20000000000 */
[C---:B------:R-:W-:Y:S01]  /*3280*/  ISETP.NE.AND P2, PT, R14.reuse, RZ, PT ;  /* 0x000000ff0e00720c */ /* 0x040fe20003f45270 */
[----:B------:R-:W-:Y:S01]  /*3290*/  IMAD.MOV R13, RZ, RZ, -R14 ;  /* 0x000000ffff0d7224 */ /* 0x000fe200078e0a0e */
[----:B------:R-:W-:Y:S02]  /*32a0*/  ISETP.NE.AND P1, PT, R14, RZ, PT ;  /* 0x000000ff0e00720c */ /* 0x000fe40003f25270 */
[----:B------:R-:W-:Y:S01]  /*32b0*/  LOP3.LUT R11, R10, 0x7fffff, RZ, 0xc0, !PT ;  /* 0x007fffff0a0b7812 */ /* 0x000fe200078ec0ff */
[CCC-:B------:R-:W-:Y:S01]  /*32c0*/  FFMA.RP R10, R5.reuse, R15.reuse, R16.reuse ;  /* 0x0000000f050a7223 */ /* 0x1c0fe20000008010 */
[----:B------:R-:W-:Y:S02]  /*32d0*/  FFMA.RM R5, R5, R15, R16 ;  /* 0x0000000f05057223 */ /* 0x000fe40000004010 */
[----:B------:R-:W-:-:S03]  /*32e0*/  LOP3.LUT R11, R11, 0x800000, RZ, 0xfc, !PT ;  /* 0x008000000b0b7812 */ /* 0x000fc600078efcff */
[----:B------:R-:W-:Y:S02]  /*32f0*/  FSETP.NEU.FTZ.AND P0, PT, R10, R5, PT ;  /* 0x000000050a00720b */ /* 0x000fe40003f1d000 */
[----:B------:R-:W-:Y:S02]  /*3300*/  SHF.L.U32 R12, R11, R12, RZ ;  /* 0x0000000c0b0c7219 */ /* 0x000fe400000006ff */
[----:B------:R-:W-:Y:S02]  /*3310*/  SEL R10, R13, RZ, P2 ;  /* 0x000000ff0d0a7207 */ /* 0x000fe40001000000 */
[----:B------:R-:W-:Y:S02]  /*3320*/  ISETP.NE.AND P1, PT, R12, RZ, P1 ;  /* 0x000000ff0c00720c */ /* 0x000fe40000f25270 */
[----:B------:R-:W-:Y:S02]  /*3330*/  SHF.R.U32.HI R10, RZ, R10, R11 ;  /* 0x0000000aff0a7219 */ /* 0x000fe4000001160b */
[----:B------:R-:W-:-:S02]  /*3340*/  PLOP3.LUT P0, PT, P0, P1, PT, 0xf8, 0x8f ;  /* 0x00000000008f781c */ /* 0x000fc40000703f70 */
[----:B------:R-:W-:Y:S02]  /*3350*/  SHF.R.U32.HI R12, RZ, 0x1, R10 ;  /* 0x00000001ff0c7819 */ /* 0x000fe4000001160a */
[----:B------:R-:W-:-:S04]  /*3360*/  SEL R5, RZ, 0x1, !P0 ;  /* 0x00000001ff057807 */ /* 0x000fc80004000000 */
[----:B------:R-:W-:-:S04]  /*3370*/  LOP3.LUT R5, R5, 0x1, R12, 0xf8, !PT ;  /* 0x0000000105057812 */ /* 0x000fc800078ef80c */
[----:B------:R-:W-:-:S04]  /*3380*/  LOP3.LUT R5, R5, R10, RZ, 0xc0, !PT ;  /* 0x0000000a05057212 */ /* 0x000fc800078ec0ff */
[----:B------:R-:W-:-:S04]  /*3390*/  IADD3 R5, PT, PT, R12, R5, RZ ;  /* 0x000000050c057210 */ /* 0x000fc80007ffe0ff */
[----:B------:R-:W-:Y:S01]  /*33a0*/  LOP3.LUT R4, R5, R4, RZ, 0xfc, !PT ;  /* 0x0000000405047212 */ /* 0x000fe200078efcff */
[----:B------:R-:W-:Y:S06]  /*33b0*/  BRA `(.L_x_51) ;  /* 0x0000000000107947 */ /* 0x000fec0003800000 */
.L_x_50:
[----:B------:R-:W-:-:S04]  /*33c0*/  LOP3.LUT R4, R4, 0x80000000, RZ, 0xc0, !PT ;  /* 0x8000000004047812 */ /* 0x000fc800078ec0ff */
[----:B------:R-:W-:Y:S01]  /*33d0*/  LOP3.LUT R4, R4, 0x7f800000, RZ, 0xfc, !PT ;  /* 0x7f80000004047812 */ /* 0x000fe200078efcff */
[----:B------:R-:W-:Y:S06]  /*33e0*/  BRA `(.L_x_51) ;  /* 0x0000000000047947 */ /* 0x000fec0003800000 */
.L_x_49:
[----:B------:R-:W-:-:S07]  /*33f0*/  IMAD R4, R13, 0x800000, R4 ;  /* 0x008000000d047824 */ /* 0x000fce00078e0204 */
.L_x_51:
[----:B------:R-:W-:Y:S05]  /*3400*/  BSYNC.RECONVERGENT B3 ;  /* 0x0000000000037941 */ /* 0x000fea0003800200 */
.L_x_48:
[----:B------:R-:W-:Y:S05]  /*3410*/  BRA `(.L_x_52) ;  /* 0x0000000000207947 */ /* 0x000fea0003800000 */
.L_x_47:
[----:B------:R-:W-:-:S04]  /*3420*/  LOP3.LUT R4, R5, 0x80000000, R4, 0x48, !PT ;  /* 0x8000000005047812 */ /* 0x000fc800078e4804 */
[----:B------:R-:W-:Y:S01]  /*3430*/  LOP3.LUT R4, R4, 0x7f800000, RZ, 0xfc, !PT ;  /* 0x7f80000004047812 */ /* 0x000fe200078efcff */
[----:B------:R-:W-:Y:S06]  /*3440*/  BRA `(.L_x_52) ;  /* 0x0000000000147947 */ /* 0x000fec0003800000 */
.L_x_46:
[----:B------:R-:W-:Y:S01]  /*3450*/  LOP3.LUT R4, R5, 0x80000000, R4, 0x48, !PT ;  /* 0x8000000005047812 */ /* 0x000fe200078e4804 */
[----:B------:R-:W-:Y:S06]  /*3460*/  BRA `(.L_x_52) ;  /* 0x00000000000c7947 */ /* 0x000fec0003800000 */
.L_x_45:
[----:B------:R-:W0:Y:S01]  /*3470*/  MUFU.RSQ R4, -QNAN ;  /* 0xffc0000000047908 */ /* 0x000e220000001400 */
[----:B------:R-:W-:Y:S05]  /*3480*/  BRA `(.L_x_52) ;  /* 0x0000000000047947 */ /* 0x000fea0003800000 */
.L_x_44:
[----:B------:R-:W-:-:S07]  /*3490*/  FADD.FTZ R4, R4, R5 ;  /* 0x0000000504047221 */ /* 0x000fce0000010000 */
.L_x_52:
[----:B------:R-:W-:Y:S05]  /*34a0*/  BSYNC.RECONVERGENT B2 ;  /* 0x0000000000027941 */ /* 0x000fea0003800200 */
.L_x_42:
[----:B0-----:R-:W-:Y:S02]  /*34b0*/  IMAD.MOV.U32 R10, RZ, RZ, R4 ;  /* 0x000000ffff0a7224 */ /* 0x001fe400078e0004 */
[----:B------:R-:W-:Y:S02]  /*34c0*/  IMAD.MOV.U32 R4, RZ, RZ, R6 ;  /* 0x000000ffff047224 */ /* 0x000fe400078e0006 */
[----:B------:R-:W-:-:S04]  /*34d0*/  IMAD.MOV.U32 R5, RZ, RZ, 0x0 ;  /* 0x00000000ff057424 */ /* 0x000fc800078e00ff */
[----:B------:R-:W-:Y:S05]  /*34e0*/  RET.REL.NODEC R4 `(eigenValsBatchKernel) ;  /* 0xffffffc804c47950 */ /* 0x000fea0003c3ffff */
        .type           $eigenValsBatchKernel$__internal_trig_reduction_slowpathd,@function
        .size           $eigenValsBatchKernel$__internal_trig_reduction_slowpathd,(.L_x_64 - $eigenValsBatchKernel$__internal_trig_reduction_slowpathd)
$eigenValsBatchKernel$__internal_trig_reduction_slowpathd:
[--C-:B------:R-:W-:Y:S01]  /*34f0*/  SHF.R.U32.HI R12, RZ, 0x14, R5.reuse ;  /* 0x00000014ff0c7819 */ /* 0x100fe20000011605 */
[----:B------:R-:W-:Y:S02]  /*3500*/  HFMA2 R6, -RZ, RZ, 0, 0 ;  /* 0x00000000ff067431 */ /* 0x000fe400000001ff */
[----:B------:R-:W-:Y:S01]  /*3510*/  IMAD.MOV.U32 R27, RZ, RZ, R5 ;  /* 0x000000ffff1b7224 */ /* 0x000fe200078e0005 */
[----:B------:R-:W-:-:S04]  /*3520*/  LOP3.LUT R7, R12, 0x7ff, RZ, 0xc0, !PT ;  /* 0x000007ff0c077812 */ /* 0x000fc800078ec0ff */
[----:B------:R-:W-:-:S13]  /*3530*/  ISETP.NE.AND P0, PT, R7, 0x7ff, PT ;  /* 0x000007ff0700780c */ /* 0x000fda0003f05270 */
[----:B------:R-:W-:Y:S05]  /*3540*/  @!P0 BRA `(.L_x_53) ;  /* 0x0000000800488947 */ /* 0x000fea0003800000 */
[----:B------:R-:W-:Y:S01]  /*3550*/  VIADD R6, R7, 0xfffffc00 ;  /* 0xfffffc0007067836 */ /* 0x000fe20000000000 */
[----:B------:R-:W-:Y:S01]  /*3560*/  BSSY.RECONVERGENT B3, `(.L_x_54) ;  /* 0x000002f000037945 */ /* 0x000fe20003800200 */
[----:B------:R-:W-:-:S03]  /*3570*/  CS2R R8, SRZ ;  /* 0x0000000000087805 */ /* 0x000fc6000001ff00 */
[----:B------:R-:W-:Y:S02]  /*3580*/  SHF.R.U32.HI R13, RZ, 0x6, R6 ;  /* 0x00000006ff0d7819 */ /* 0x000fe40000011606 */
[----:B------:R-:W-:Y:S02]  /*3590*/  ISETP.GE.U32.AND P0, PT, R6, 0x80, PT ;  /* 0x000000800600780c */ /* 0x000fe40003f06070 */
[C---:B------:R-:W-:Y:S02]  /*35a0*/  IADD3 R14, PT, PT, -R13.reuse, 0x13, RZ ;  /* 0x000000130d0e7810 */ /* 0x040fe40007ffe1ff */
[----:B------:R-:W-:Y:S02]  /*35b0*/  IADD3 R10, PT, PT, -R13, 0xf, RZ ;  /* 0x0000000f0d0a7810 */ /* 0x000fe40007ffe1ff */
[----:B------:R-:W-:-:S04]  /*35c0*/  SEL R14, R14, 0x12, P0 ;  /* 0x000000120e0e7807 */ /* 0x000fc80000000000 */
[----:B------:R-:W-:-:S13]  /*35d0*/  ISETP.GE.AND P0, PT, R10, R14, PT ;  /* 0x0000000e0a00720c */ /* 0x000fda0003f06270 */
[----:B------:R-:W-:Y:S05]  /*35e0*/  @P0 BRA `(.L_x_55) ;  /* 0x0000000000980947 */ /* 0x000fea0003800000 */
[----:B------:R-:W0:Y:S01]  /*35f0*/  LDC.64 R6, c[0x0][0x358] ;  /* 0x0000d600ff067b82 */ /* 0x000e220000000a00 */
[C---:B------:R-:W-:Y:S01]  /*3600*/  SHF.L.U64.HI R15, R26.reuse, 0xb, R27 ;  /* 0x0000000b1a0f7819 */ /* 0x040fe2000001021b */
[----:B------:R-:W-:Y:S01]  /*3610*/  BSSY.RECONVERGENT B4, `(.L_x_56) ;  /* 0x0000022000047945 */ /* 0x000fe20003800200 */
[----:B------:R-:W-:Y:S01]  /*3620*/  IMAD.SHL.U32 R23, R26, 0x800, RZ ;  /* 0x000008001a177824 */ /* 0x000fe200078e00ff */
[----:B------:R-:W-:Y:S01]  /*3630*/  IADD3 R24, PT, PT, RZ, -R13, -R14 ;  /* 0x8000000dff187210 */ /* 0x000fe20007ffe80e */
[----:B------:R-:W-:Y:S01]  /*3640*/  IMAD.MOV.U32 R25, RZ, RZ, R10 ;  /* 0x000000ffff197224 */ /* 0x000fe200078e000a */
[----:B------:R-:W-:Y:S01]  /*3650*/  CS2R R8, SRZ ;  /* 0x0000000000087805 */ /* 0x000fe2000001ff00 */
[----:B------:R-:W-:Y:S01]  /*3660*/  IMAD.MOV.U32 R22, RZ, RZ, RZ ;  /* 0x000000ffff167224 */ /* 0x000fe200078e00ff */
[----:B------:R-:W-:-:S07]  /*3670*/  LOP3.LUT R15, R15, 0x80000000, RZ, 0xfc, !PT ;  /* 0x800000000f0f7812 */ /* 0x000fce00078efcff */
.L_x_57:
[----:B------:R-:W1:Y:S01]  /*3680*/  LDC.64 R10, c[0x4][RZ] ;  /* 0x01000000ff0a7b82 */ /* 0x000e620000000a00 */
[----:B0-----:R-:W-:Y:S02]  /*3690*/  R2UR UR6, R6 ;  /* 0x00000000060672ca */ /* 0x001fe400000e0000 */
[----:B------:R-:W-:Y:S01]  /*36a0*/  R2UR UR7, R7 ;  /* 0x00000000070772ca */ /* 0x000fe200000e0000 */
[----:B-1----:R-:W-:-:S12]  /*36b0*/  IMAD.WIDE R10, R25, 0x8, R10 ;  /* 0x00000008190a7825 */ /* 0x002fd800078e020a */
[----:B------:R-:W2:Y:S01]  /*36c0*/  LDG.E.64.CONSTANT R10, desc[UR6][R10.64] ;  /* 0x000000060a0a7981 */ /* 0x000ea2000c1e9b00 */
[----:B------:R-:W-:Y:S01]  /*36d0*/  VIADD R24, R24, 0x1 ;  /* 0x0000000118187836 */ /* 0x000fe20000000000 */
[----:B------:R-:W-:Y:S01]  /*36e0*/  IADD3 R25, PT, PT, R25, 0x1, RZ ;  /* 0x0000000119197810 */ /* 0x000fe20007ffe0ff */
[----:B--2---:R-:W-:-:S04]  /*36f0*/  IMAD.WIDE.U32 R8, P2, R10, R23, R8 ;  /* 0x000000170a087225 */ /* 0x004fc80007840008 */
[C---:B------:R-:W-:Y:S02]  /*3700*/  IMAD R27, R10.reuse, R15, RZ ;  /* 0x0000000f0a1b7224 */ /* 0x040fe400078e02ff */
[----:B------:R-:W-:Y:S02]  /*3710*/  IMAD R26, R11, R23, RZ ;  /* 0x000000170b1a7224 */ /* 0x000fe400078e02ff */
[----:B------:R-:W-:Y:S01]  /*3720*/  IMAD.HI.U32 R29, R10, R15, RZ ;  /* 0x0000000f0a1d7227 */ /* 0x000fe200078e00ff */
[----:B------:R-:W-:-:S03]  /*3730*/  IADD3 R9, P0, PT, R27, R9, RZ ;  /* 0x000000091b097210 */ /* 0x000fc60007f1e0ff */
[----:B------:R-:W-:Y:S01]  /*3740*/  IMAD.HI.U32 R10, R11, R15, RZ ;  /* 0x0000000f0b0a7227 */ /* 0x000fe200078e00ff */
[----:B------:R-:W-:Y:S02]  /*3750*/  IADD3 R9, P1, PT, R26, R9, RZ ;  /* 0x000000091a097210 */ /* 0x000fe40007f3e0ff */
[----:B------:R-:W-:Y:S01]  /*3760*/  IADD3.X R29, PT, PT, R29, RZ, RZ, P2, !PT ;  /* 0x000000ff1d1d7210 */ /* 0x000fe200017fe4ff */
[----:B------:R-:W-:-:S04]  /*3770*/  IMAD.HI.U32 R26, R11, R23, RZ ;  /* 0x000000170b1a7227 */ /* 0x000fc800078e00ff */
[----:B------:R-:W-:Y:S01]  /*3780*/  IMAD R11, R11, R15, RZ ;  /* 0x0000000f0b0b7224 */ /* 0x000fe200078e02ff */
[----:B------:R-:W-:Y:S01]  /*3790*/  IADD3.X R26, P0, PT, R26, R29, RZ, P0, !PT ;  /* 0x0000001d1a1a7210 */ /* 0x000fe2000071e4ff */
[C---:B------:R-:W-:Y:S02]  /*37a0*/  IMAD R27, R22.reuse, 0x8, R1 ;  /* 0x00000008161b7824 */ /* 0x040fe400078e0201 */
[----:B------:R-:W-:Y:S01]  /*37b0*/  VIADD R22, R22, 0x1 ;  /* 0x0000000116167836 */ /* 0x000fe20000000000 */
[----:B------:R-:W-:Y:S01]  /*37c0*/  IADD3.X R26, P1, PT, R11, R26, RZ, P1, !PT ;  /* 0x0000001a0b1a7210 */ /* 0x000fe20000f3e4ff */
[----:B------:R-:W-:Y:S01]  /*37d0*/  IMAD.X R10, RZ, RZ, R10, P0 ;  /* 0x000000ffff0a7224 */ /* 0x000fe200000e060a */
[----:B------:R-:W-:Y:S01]  /*37e0*/  ISETP.NE.AND P0, PT, R24, -0xf, PT ;  /* 0xfffffff11800780c */ /* 0x000fe20003f05270 */
[----:B------:R0:W-:Y:S02]  /*37f0*/  STL.64 [R27], R8 ;  /* 0x000000081b007387 */ /* 0x0001e40000100a00 */
[----:B0-----:R-:W-:-:S02]  /*3800*/  IMAD.X R9, RZ, RZ, R10, P1 ;  /* 0x000000ffff097224 */ /* 0x001fc400008e060a */
[----:B------:R-:W-:-:S08]  /*3810*/  IMAD.MOV.U32 R8, RZ, RZ, R26 ;  /* 0x000000ffff087224 */ /* 0x000fd000078e001a */
[----:B------:R-:W-:Y:S05]  /*3820*/  @P0 BRA `(.L_x_57) ;  /* 0xfffffffc00940947 */ /* 0x000fea000383ffff */
[----:B------:R-:W-:Y:S05]  /*3830*/  BSYNC.RECONVERGENT B4 ;  /* 0x0000000000047941 */ /* 0x000fea0003800200 */
.L_x_56:
[----:B------:R-:W-:-:S07]  /*3840*/  IMAD.MOV.U32 R10, RZ, RZ, R14 ;  /* 0x000000ffff0a7224 */ /* 0x000fce00078e000e */
.L_x_55:
[----:B------:R-:W-:Y:S05]  /*3850*/  BSYNC.RECONVERGENT B3 ;  /* 0x0000000000037941 */ /* 0x000fea0003800200 */
.L_x_54:
[----:B------:R-:W-:Y:S01]  /*3860*/  LOP3.LUT P0, R25, R12, 0x3f, RZ, 0xc0, !PT ;  /* 0x0000003f0c197812 */ /* 0x000fe2000780c0ff */
[----:B------:R-:W-:-:S04]  /*3870*/  IMAD.IADD R6, R13, 0x1, R10 ;  /* 0x000000010d067824 */ /* 0x000fc800078e020a */
[----:B------:R-:W-:-:S05]  /*3880*/  IMAD.U32 R22, R6, 0x8, R1 ;  /* 0x0000000806167824 */ /* 0x000fca00078e0001 */
[----:B------:R0:W-:Y:S04]  /*3890*/  STL.64 [R22+-0x78], R8 ;  /* 0xffff880816007387 */ /* 0x0001e80000100a00 */
[----:B------:R-:W2:Y:S04]  /*38a0*/  @P0 LDL.64 R14, [R1+0x8] ;  /* 0x00000800010e0983 */ /* 0x000ea80000100a00 */
[----:B------:R-:W3:Y:S04]  /*38b0*/  LDL.64 R10, [R1+0x10] ;  /* 0x00001000010a7983 */ /* 0x000ee80000100a00 */
[----:B------:R-:W4:Y:S01]  /*38c0*/  LDL.64 R6, [R1+0x18] ;  /* 0x0000180001067983 */ /* 0x000f220000100a00 */
[----:B------:R-:W-:Y:S01]  /*38d0*/  @P0 LOP3.LUT R12, R25, 0x3f, RZ, 0x3c, !PT ;  /* 0x0000003f190c0812 */ /* 0x000fe200078e3cff */
[----:B------:R-:W-:Y:S01]  /*38e0*/  BSSY.RECONVERGENT B3, `(.L_x_58) ;  /* 0x0000034000037945 */ /* 0x000fe20003800200 */
[----:B--2---:R-:W-:-:S02]  /*38f0*/  @P0 SHF.R.U64 R13, R14, 0x1, R15 ;  /* 0x000000010e0d0819 */ /* 0x004fc4000000120f */
[----:B------:R-:W-:Y:S02]  /*3900*/  @P0 SHF.R.U32.HI R15, RZ, 0x1, R15 ;  /* 0x00000001ff0f0819 */ /* 0x000fe4000001160f */
[CC--:B---3--:R-:W-:Y:S02]  /*3910*/  @P0 SHF.L.U32 R23, R10.reuse, R25.reuse, RZ ;  /* 0x000000190a170219 */ /* 0x0c8fe400000006ff */
[----:B0-----:R-:W-:Y:S02]  /*3920*/  @P0 SHF.R.U64 R8, R13, R12, R15 ;  /* 0x0000000c0d080219 */ /* 0x001fe4000000120f */
[--C-:B------:R-:W-:Y:S02]  /*3930*/  @P0 SHF.R.U32.HI R29, RZ, 0x1, R11.reuse ;  /* 0x00000001ff1d0819 */ /* 0x100fe4000001160b */
[C-C-:B------:R-:W-:Y:S02]  /*3940*/  @P0 SHF.R.U64 R27, R10.reuse, 0x1, R11.reuse ;  /* 0x000000010a1b0819 */ /* 0x140fe4000000120b */
[----:B------:R-:W-:-:S02]  /*3950*/  @P0 SHF.L.U64.HI R14, R10, R25, R11 ;  /* 0x000000190a0e0219 */ /* 0x000fc4000001020b */
[----:B------:R-:W-:Y:S02]  /*3960*/  @P0 SHF.R.U32.HI R9, RZ, R12, R15 ;  /* 0x0000000cff090219 */ /* 0x000fe4000001160f */
[----:B------:R-:W-:Y:S02]  /*3970*/  @P0 LOP3.LUT R10, R23, R8, RZ, 0xfc, !PT ;  /* 0x00000008170a0212 */ /* 0x000fe400078efcff */
[----:B----4-:R-:W-:Y:S02]  /*3980*/  @P0 SHF.L.U32 R13, R6, R25, RZ ;  /* 0x00000019060d0219 */ /* 0x010fe400000006ff */
[----:B------:R-:W-:Y:S02]  /*3990*/  @P0 SHF.R.U64 R22, R27, R12, R29 ;  /* 0x0000000c1b160219 */ /* 0x000fe4000000121d */
[----:B------:R-:W-:Y:S02]  /*39a0*/  @P0 LOP3.LUT R11, R14, R9, RZ, 0xfc, !PT ;  /* 0x000000090e0b0212 */ /* 0x000fe400078efcff */
[----:B------:R-:W-:-:S02]  /*39b0*/  @P0 SHF.L.U64.HI R25, R6, R25, R7 ;  /* 0x0000001906190219 */ /* 0x000fc40000010207 */
[----:B------:R-:W-:Y:S02]  /*39c0*/  @P0 SHF.R.U32.HI R12, RZ, R12, R29 ;  /* 0x0000000cff0c0219 */ /* 0x000fe4000001161d */
[C---:B------:R-:W-:Y:S02]  /*39d0*/  SHF.L.U32 R8, R10.reuse, 0x2, RZ ;  /* 0x000000020a087819 */ /* 0x040fe400000006ff */
[----:B------:R-:W-:Y:S02]  /*39e0*/  @P0 LOP3.LUT R6, R13, R22, RZ, 0xfc, !PT ;  /* 0x000000160d060212 */ /* 0x000fe400078efcff */
[----:B------:R-:W-:Y:S02]  /*39f0*/  SHF.L.U64.HI R10, R10, 0x2, R11 ;  /* 0x000000020a0a7819 */ /* 0x000fe4000001020b */
[----:B------:R-:W-:Y:S02]  /*3a00*/  @P0 LOP3.LUT R7, R25, R12, RZ, 0xfc, !PT ;  /* 0x0000000c19070212 */ /* 0x000fe400078efcff */
[----:B------:R-:W-:-:S02]  /*3a10*/  SHF.L.W.U32.HI R11, R11, 0x2, R6 ;  /* 0x000000020b0b7819 */ /* 0x000fc40000010e06 */
[----:B------:R-:W-:Y:S02]  /*3a20*/  IADD3 RZ, P0, PT, RZ, -R8, RZ ;  /* 0x80000008ffff7210 */ /* 0x000fe40007f1e0ff */
[----:B------:R-:W-:Y:S02]  /*3a30*/  LOP3.LUT R9, RZ, R10, RZ, 0x33, !PT ;  /* 0x0000000aff097212 */ /* 0x000fe400078e33ff */
[----:B------:R-:W-:Y:S02]  /*3a40*/  SHF.L.W.U32.HI R6, R6, 0x2, R7 ;  /* 0x0000000206067819 */ /* 0x000fe40000010e07 */
[----:B------:R-:W-:Y:S02]  /*3a50*/  LOP3.LUT R12, RZ, R11, RZ, 0x33, !PT ;  /* 0x0000000bff0c7212 */ /* 0x000fe400078e33ff */
[----:B------:R-:W-:Y:S02]  /*3a60*/  IADD3.X R9, P0, PT, RZ, R9, RZ, P0, !PT ;  /* 0x00000009ff097210 */ /* 0x000fe4000071e4ff */
[----:B------:R-:W-:-:S02]  /*3a70*/  LOP3.LUT R13, RZ, R6, RZ, 0x33, !PT ;  /* 0x00000006ff0d7212 */ /* 0x000fc400078e33ff */
[----:B------:R-:W-:Y:S02]  /*3a80*/  IADD3.X R12, P1, PT, RZ, R12, RZ, P0, !PT ;  /* 0x0000000cff0c7210 */ /* 0x000fe4000073e4ff */
[----:B------:R-:W-:-:S03]  /*3a90*/  ISETP.GT.U32.AND P2, PT, R11, -0x1, PT ;  /* 0xffffffff0b00780c */ /* 0x000fc60003f44070 */
[----:B------:R-:W-:Y:S01]  /*3aa0*/  IMAD.X R13, RZ, RZ, R13, P1 ;  /* 0x000000ffff0d7224 */ /* 0x000fe200008e060d */
[----:B------:R-:W-:-:S04]  /*3ab0*/  ISETP.GT.AND.EX P0, PT, R6, -0x1, PT, P2 ;  /* 0xffffffff0600780c */ /* 0x000fc80003f04320 */
[----:B------:R-:W-:Y:S02]  /*3ac0*/  SEL R13, R6, R13, P0 ;  /* 0x0000000d060d7207 */ /* 0x000fe40000000000 */
[----:B------:R-:W-:Y:S02]  /*3ad0*/  SEL R14, R11, R12, P0 ;  /* 0x0000000c0b0e7207 */ /* 0x000fe40000000000 */
[----:B------:R-:W-:-:S04]  /*3ae0*/  ISETP.NE.U32.AND P1, PT, R13, RZ, PT ;  /* 0x000000ff0d00720c */ /* 0x000fc80003f25070 */
[----:B------:R-:W-:Y:S01]  /*3af0*/  SEL R11, R14, R13, !P1 ;  /* 0x0000000d0e0b7207 */ /* 0x000fe20004800000 */
[----:B------:R-:W-:-:S05]  /*3b00*/  @!P0 IMAD.MOV R8, RZ, RZ, -R8 ;  /* 0x000000ffff088224 */ /* 0x000fca00078e0a08 */
[----:B------:R-:W0:Y:S02]  /*3b10*/  FLO.U32 R11, R11 ;  /* 0x0000000b000b7300 */ /* 0x000e2400000e0000 */
[C---:B0-----:R-:W-:Y:S02]  /*3b20*/  IADD3 R15, PT, PT, -R11.reuse, 0x1f, RZ ;  /* 0x0000001f0b0f7810 */ /* 0x041fe40007ffe1ff */
[----:B------:R-:W-:-:S03]  /*3b30*/  IADD3 R12, PT, PT, -R11, 0x3f, RZ ;  /* 0x0000003f0b0c7810 */ /* 0x000fc60007ffe1ff */
[----:B------:R-:W-:Y:S01]  /*3b40*/  @P1 IMAD.MOV R12, RZ, RZ, R15 ;  /* 0x000000ffff0c1224 */ /* 0x000fe200078e020f */
[----:B------:R-:W-:-:S04]  /*3b50*/  SEL R15, R10, R9, P0 ;  /* 0x000000090a0f7207 */ /* 0x000fc80000000000 */
[----:B------:R-:W-:-:S13]  /*3b60*/  ISETP.NE.AND P1, PT, R12, RZ, PT ;  /* 0x000000ff0c00720c */ /* 0x000fda0003f25270 */
[----:B------:R-:W-:Y:S05]  /*3b70*/  @!P1 BRA `(.L_x_59) ;  /* 0x0000000000289947 */ /* 0x000fea0003800000 */
[----:B------:R-:W-:Y:S02]  /*3b80*/  LOP3.LUT R9, R12, 0x3f, RZ, 0xc0, !PT ;  /* 0x0000003f0c097812 */ /* 0x000fe400078ec0ff */
[--C-:B------:R-:W-:Y:S02]  /*3b90*/  SHF.R.U64 R11, R8, 0x1, R15.reuse ;  /* 0x00000001080b7819 */ /* 0x100fe4000000120f */
[----:B------:R-:W-:Y:S02]  /*3ba0*/  SHF.R.U32.HI R15, RZ, 0x1, R15 ;  /* 0x00000001ff0f7819 */ /* 0x000fe4000001160f */
[----:B------:R-:W-:Y:S02]  /*3bb0*/  LOP3.LUT R8, R12, 0x3f, RZ, 0xc, !PT ;  /* 0x0000003f0c087812 */ /* 0x000fe400078e0cff */
[CC--:B------:R-:W-:Y:S02]  /*3bc0*/  SHF.L.U64.HI R13, R14.reuse, R9.reuse, R13 ;  /* 0x000000090e0d7219 */ /* 0x0c0fe4000001020d */
[----:B------:R-:W-:-:S02]  /*3bd0*/  SHF.L.U32 R9, R14, R9, RZ ;  /* 0x000000090e097219 */ /* 0x000fc400000006ff */
[-CC-:B------:R-:W-:Y:S02]  /*3be0*/  SHF.R.U64 R14, R11, R8.reuse, R15.reuse ;  /* 0x000000080b0e7219 */ /* 0x180fe4000000120f */
[----:B------:R-:W-:Y:S02]  /*3bf0*/  SHF.R.U32.HI R8, RZ, R8, R15 ;  /* 0x00000008ff087219 */ /* 0x000fe4000001160f */
[----:B------:R-:W-:Y:S02]  /*3c00*/  LOP3.LUT R14, R9, R14, RZ, 0xfc, !PT ;  /* 0x0000000e090e7212 */ /* 0x000fe400078efcff */
[----:B------:R-:W-:-:S07]  /*3c10*/  LOP3.LUT R13, R13, R8, RZ, 0xfc, !PT ;  /* 0x000000080d0d7212 */ /* 0x000fce00078efcff */
.L_x_59:
[----:B------:R-:W-:Y:S05]  /*3c20*/  BSYNC.RECONVERGENT B3 ;  /* 0x0000000000037941 */ /* 0x000fea0003800200 */
.L_x_58:
[----:B------:R-:W-:Y:S01]  /*3c30*/  IMAD.WIDE.U32 R10, R14, 0x2168c235, RZ ;  /* 0x2168c2350e0a7825 */ /* 0x000fe200078e00ff */
[----:B------:R-:W-:-:S03]  /*3c40*/  MOV R9, RZ ;  /* 0x000000ff00097202 */ /* 0x000fc60000000f00 */
[----:B------:R-:W-:Y:S01]  /*3c50*/  IMAD.MOV.U32 R8, RZ, RZ, R11 ;  /* 0x000000ffff087224 */ /* 0x000fe200078e000b */
[----:B------:R-:W-:Y:S01]  /*3c60*/  IADD3 RZ, P1, PT, R10, R10, RZ ;  /* 0x0000000a0aff7210 */ /* 0x000fe20007f3e0ff */
[----:B------:R-:W-:-:S04]  /*3c70*/  IMAD.HI.U32 R11, R13, -0x36f0255e, RZ ;  /* 0xc90fdaa20d0b7827 */ /* 0x000fc800078e00ff */
[----:B------:R-:W-:-:S04]  /*3c80*/  IMAD.WIDE.U32 R8, R14, -0x36f0255e, R8 ;  /* 0xc90fdaa20e087825 */ /* 0x000fc800078e0008 */
[----:B------:R-:W-:-:S04]  /*3c90*/  IMAD.WIDE.U32 R8, P2, R13, 0x2168c235, R8 ;  /* 0x2168c2350d087825 */ /* 0x000fc80007840008 */
[----:B------:R-:W-:Y:S01]  /*3ca0*/  IMAD R13, R13, -0x36f0255e, RZ ;  /* 0xc90fdaa20d0d7824 */ /* 0x000fe200078e02ff */
[----:B------:R-:W-:Y:S01]  /*3cb0*/  IADD3.X RZ, P1, PT, R8, R8, RZ, P1, !PT ;  /* 0x0000000808ff7210 */ /* 0x000fe20000f3e4ff */
[----:B------:R-:W-:-:S03]  /*3cc0*/  IMAD.X R10, RZ, RZ, R11, P2 ;  /* 0x000000ffff0a7224 */ /* 0x000fc600010e060b */
[----:B------:R-:W-:-:S04]  /*3cd0*/  IADD3 R9, P2, PT, R13, R9, RZ ;  /* 0x000000090d097210 */ /* 0x000fc80007f5e0ff */
[C---:B------:R-:W-:Y:S01]  /*3ce0*/  ISETP.GT.U32.AND P3, PT, R9.reuse, RZ, PT ;  /* 0x000000ff0900720c */ /* 0x040fe20003f64070 */
[----:B------:R-:W-:Y:S01]  /*3cf0*/  IMAD.X R10, RZ, RZ, R10, P2 ;  /* 0x000000ffff0a7224 */ /* 0x000fe200010e060a */
[----:B------:R-:W-:-:S04]  /*3d00*/  IADD3.X R8, P2, PT, R9, R9, RZ, P1, !PT ;  /* 0x0000000909087210 */ /* 0x000fc80000f5e4ff */
[C---:B------:R-:W-:Y:S01]  /*3d10*/  ISETP.GT.AND.EX P1, PT, R10.reuse, RZ, PT, P3 ;  /* 0x000000ff0a00720c */ /* 0x040fe20003f24330 */
[----:B------:R-:W-:-:S03]  /*3d20*/  IMAD.X R11, R10, 0x1, R10, P2 ;  /* 0x000000010a0b7824 */ /* 0x000fc600010e060a */
[----:B------:R-:W-:Y:S02]  /*3d30*/  SEL R8, R8, R9, P1 ;  /* 0x0000000908087207 */ /* 0x000fe40000800000 */
[----:B------:R-:W-:Y:S02]  /*3d40*/  SEL R9, R11, R10, P1 ;  /* 0x0000000a0b097207 */ /* 0x000fe40000800000 */
[----:B------:R-:W-:Y:S02]  /*3d50*/  IADD3 R26, P2, PT, R8, 0x1, RZ ;  /* 0x00000001081a7810 */ /* 0x000fe40007f5e0ff */
[----:B------:R-:W-:Y:S02]  /*3d60*/  SEL R11, RZ, 0xffffffff, !P1 ;  /* 0xffffffffff0b7807 */ /* 0x000fe40004800000 */
[----:B------:R-:W-:Y:S01]  /*3d70*/  LOP3.LUT P1, R5, R5, 0x80000000, RZ, 0xc0, !PT ;  /* 0x8000000005057812 */ /* 0x000fe2000782c0ff */
[----:B------:R-:W-:Y:S01]  /*3d80*/  IMAD.X R9, RZ, RZ, R9, P2 ;  /* 0x000000ffff097224 */ /* 0x000fe200010e0609 */
[----:B------:R-:W-:-:S02]  /*3d90*/  IADD3 R8, PT, PT, R11, -R12, RZ ;  /* 0x8000000c0b087210 */ /* 0x000fc40007ffe0ff */
[----:B------:R-:W-:Y:S02]  /*3da0*/  SHF.R.U32.HI R11, RZ, 0x1e, R7 ;  /* 0x0000001eff0b7819 */ /* 0x000fe40000011607 */
[----:B------:R-:W-:Y:S01]  /*3db0*/  SHF.R.U64 R26, R26, 0xa, R9 ;  /* 0x0000000a1a1a7819 */ /* 0x000fe20000001209 */
[----:B------:R-:W-:Y:S01]  /*3dc0*/  IMAD.SHL.U32 R8, R8, 0x100000, RZ ;  /* 0x0010000008087824 */ /* 0x000fe200078e00ff */
[----:B------:R-:W-:Y:S02]  /*3dd0*/  LEA.HI R6, R6, R11, RZ, 0x1 ;  /* 0x0000000b06067211 */ /* 0x000fe400078f08ff */
[----:B------:R-:W-:Y:S02]  /*3de0*/  IADD3 R26, P2, PT, R26, 0x1, RZ ;  /* 0x000000011a1a7810 */ /* 0x000fe40007f5e0ff */
[----:B------:R-:W-:Y:S01]  /*3df0*/  @!P0 LOP3.LUT R5, R5, 0x80000000, RZ, 0x3c, !PT ;  /* 0x8000000005058812 */ /* 0x000fe200078e3cff */
[----:B------:R-:W-:Y:S01]  /*3e00*/  @P1 IMAD.MOV R6, RZ, RZ, -R6 ;  /* 0x000000ffff061224 */ /* 0x000fe200078e0a06 */
[----:B------:R-:W-:-:S04]  /*3e10*/  LEA.HI.X R9, R9, RZ, RZ, 0x16, P2 ;  /* 0x000000ff09097211 */ /* 0x000fc800010fb4ff */
[--C-:B------:R-:W-:Y:S02]  /*3e20*/  SHF.R.U64 R26, R26, 0x1, R9.reuse ;  /* 0x000000011a1a7819 */ /* 0x100fe40000001209 */
[----:B------:R-:W-:Y:S02]  /*3e30*/  SHF.R.U32.HI R7, RZ, 0x1, R9 ;  /* 0x00000001ff077819 */ /* 0x000fe40000011609 */
[----:B------:R-:W-:-:S04]  /*3e40*/  IADD3 R26, P2, P3, RZ, RZ, R26 ;  /* 0x000000ffff1a7210 */ /* 0x000fc80007b5e01a */
[----:B------:R-:W-:-:S04]  /*3e50*/  IADD3.X R8, PT, PT, R8, 0x3fe00000, R7, P2, P3 ;  /* 0x3fe0000008087810 */ /* 0x000fc800017e6407 */
[----:B------:R-:W-:-:S07]  /*3e60*/  LOP3.LUT R27, R8, R5, RZ, 0xfc, !PT ;  /* 0x00000005081b7212 */ /* 0x000fce00078efcff */
.L_x_53:
[----:B------:R-:W-:-:S04]  /*3e70*/  IMAD.MOV.U32 R5, RZ, RZ, 0x0 ;  /* 0x00000000ff057424 */ /* 0x000fc800078e00ff */
[----:B------:R-:W-:Y:S05]  /*3e80*/  RET.REL.NODEC R4 `(eigenValsBatchKernel) ;  /* 0xffffffc0045c7950 */ /* 0x000fea0003c3ffff */
.L_x_60:
[----:B------:R-:W-:-:S00]  /*3e90*/  BRA `(.L_x_60) ;  /* 0xfffffffc00fc7947 */ /* 0x000fc0000383ffff */
[----:B------:R-:W-:-:S00]  /*3ea0*/  NOP ;  /* 0x0000000000007918 */ /* 0x000fc00000000000 */
        /* <DEDUP_REMOVED lines=13> */
.L_x_64:


//--------------------- .nv.global.init           --------------------------
	.section	.nv.global.init,"aw",@progbits
	.align	16
.nv.global.init:
	.type		__cudart_sin_cos_coeffs,@object
	.size		__cudart_sin_cos_coeffs,(__cudart_i2opi_d - __cudart_sin_cos_coeffs)
__cudart_sin_cos_coeffs:
        /*0000*/ 	.byte	0x46, 0xd2, 0xb0, 0x2c, 0xf1, 0xe5, 0x5a, 0xbe, 0x92, 0xe3, 0xac, 0x69, 0xe3, 0x1d, 0xc7, 0x3e
        /*0010*/ 	.byte	0xa1, 0x62, 0xdb, 0x19, 0xa0, 0x01, 0x2a, 0xbf, 0x18, 0x08, 0x11, 0x11, 0x11, 0x11, 0x81, 0x3f
        /*0020*/ 	.byte	0x54, 0x55, 0x55, 0x55, 0x55, 0x55, 0xc5, 0xbf, 0x00, 0x00, 0x00, 0x00, 0x00, 0x00, 0x00, 0x00
        /*0030*/ 	.byte	0x00, 0x00, 0x00, 0x00, 0x00, 0x00, 0x00, 0x00, 0x64, 0x81, 0xfd, 0x20, 0x83, 0xff, 0xa8, 0xbd
        /*0040*/ 	.byte	0x28, 0x85, 0xef, 0xc1, 0xa7, 0xee, 0x21, 0x3e, 0xd9, 0xe6, 0x06, 0x8e, 0x4f, 0x7e, 0x92, 0xbe
        /*0050*/ 	.byte	0xe9, 0xbc, 0xdd, 0x19, 0xa0, 0x01, 0xfa, 0x3e, 0x47, 0x5d, 0xc1, 0x16, 0x6c, 0xc1, 0x56, 0xbf
        /*0060*/ 	.byte	0x51, 0x55, 0x55, 0x55, 0x55, 0x55, 0xa5, 0x3f, 0x00, 0x00, 0x00, 0x00, 0x00, 0x00, 0xe0, 0xbf
        /*0070*/ 	.byte	0x00, 0x00, 0x00, 0x00, 0x00, 0x00, 0xf0, 0x3f, 0x00, 0x00, 0x00, 0x00, 0x00, 0x00, 0x00, 0x00
	.type		__cudart_i2opi_d,@object
	.size		__cudart_i2opi_d,(.L_0 - __cudart_i2opi_d)
__cudart_i2opi_d:
        /* <DEDUP_REMOVED lines=9> */
.L_0:


//--------------------- .nv.shared.reserved.0     --------------------------
	.section	.nv.shared.reserved.0,"aw",@nobits
	.weak		__nv_reservedSMEM_offset_0_alias
	.size		__nv_reservedSMEM_offset_0_alias, 0, 64
	.other		__nv_reservedSMEM_offset_0_alias,@"STO_CUDA_RESERVED_SHARED STV_DEFAULT"
__nv_reservedSMEM_offset_0_alias:
	.zero		0
	.zero		64


//--------------------- .nv.constant0.eigenValsBatchKernel --------------------------
	.section	.nv.constant0.eigenValsBatchKernel,"a",@progbits
	.sectionflags	@""
	.align	4
.nv.constant0.eigenValsBatchKernel:
	.zero		1024


//--------------------- SYMBOLS --------------------------

	.type		.nv.reservedSmem.offset0,@object
	.size		.nv.reservedSmem.offset0,0x4
